	.target	sm_90a

	.elftype	@"ET_EXEC"


//--------------------- .note.nv.tkinfo           --------------------------
	.section	.note.nv.tkinfo,"",@"SHT_NOTE"
	.sectionflags	@"SHF_NOTE_NV_TKINFO"
	.tkinfo
        /*0018*/ 	.word	0x00000002
        /*0030*/ 	.string	""
        /*0030*/ 	.string	"ptxas"
        /*0030*/ 	.string	"Cuda compilation tools, release 13.0, V13.0.88"
        /*0030*/ 	.string	"Build cuda_13.0.r13.0/compiler.36424714_0"
        /*0030*/ 	.string	"-arch sm_90a -m 64 "



//--------------------- .note.nv.cuinfo           --------------------------
	.section	.note.nv.cuinfo,"",@"SHT_NOTE"
	.sectionflags	@"SHF_NOTE_NV_CUINFO"
        /*0018*/ 	.short	0x0002
        /*001a*/ 	.short	0x005a
        /*001c*/ 	.short	0x0082
	.zero		2


//--------------------- .nv.info                  --------------------------
	.section	.nv.info,"",@"SHT_CUDA_INFO"
	.align	4


	//----- nvinfo : EIATTR_REGCOUNT
	.align		4
        /*0000*/ 	.byte	0x04, 0x2f
        /*0002*/ 	.short	(.L_15 - .L_14)
	.align		4
.L_14:
        /*0004*/ 	.word	index@(_ZN7cutlass13device_kernelINS_4gemm6kernel13GemmUniversalIN4cute5tupleIJiiiiEEENS1_10collective13CollectiveMmaINS1_34MainloopSm90TmaGmmaWarpSpecializedILi2ENS5_IJNS4_1CILi1EEESB_SB_EEENS1_35KernelTmaWarpSpecializedCooperativeEEENS5_IJNSA_ILi128EEENSA_ILi64EEESG_EEEaNS5_IJlSB_lEEEaSI_NS4_8TiledMMAINS4_8MMA_AtomIJNS4_4SM904GMMA26MMA_64x64x32_S32S8S8_SS_TNEEEENS4_6LayoutINS5_IJNSA_ILi2EEESB_SB_EEENS5_IJSB_NSA_ILi0EEESS_EEEEENS5_IJNS4_10UnderscoreESV_SV_EEEEENS4_13SM90_TMA_LOADENS4_14ComposedLayoutINS4_7SwizzleILi2ELi4ELi3EEENS4_18smem_ptr_flag_bitsILi8EEENSP_INS5_IJNSA_ILi8EEESG_EEENS5_IJSG_SB_EEEEEEEvNS4_8identityESY_S18_vS19_EENS_8epilogue10collective6detail29Sm90TmaWarpSpecializedAdapterINS1C_15DefaultEpilogueIaSI_SI_NS1B_6thread17LinearCombinationIaLi1EiiLNS1G_9ScaleType4KindE0ELNS_15FloatRoundStyleE2EaEENS1_15EpilogueDefaultEEEEEvvEEEEvNT_6ParamsE)
        /*0008*/ 	.word	0x000000a8


	//----- nvinfo : EIATTR_FRAME_SIZE
	.align		4
.L_15:
        /*000c*/ 	.byte	0x04, 0x11
        /*000e*/ 	.short	(.L_17 - .L_16)
	.align		4
.L_16:
        /*0010*/ 	.word	index@(_ZN7cutlass13device_kernelINS_4gemm6kernel13GemmUniversalIN4cute5tupleIJiiiiEEENS1_10collective13CollectiveMmaINS1_34MainloopSm90TmaGmmaWarpSpecializedILi2ENS5_IJNS4_1CILi1EEESB_SB_EEENS1_35KernelTmaWarpSpecializedCooperativeEEENS5_IJNSA_ILi128EEENSA_ILi64EEESG_EEEaNS5_IJlSB_lEEEaSI_NS4_8TiledMMAINS4_8MMA_AtomIJNS4_4SM904GMMA26MMA_64x64x32_S32S8S8_SS_TNEEEENS4_6LayoutINS5_IJNSA_ILi2EEESB_SB_EEENS5_IJSB_NSA_ILi0EEESS_EEEEENS5_IJNS4_10UnderscoreESV_SV_EEEEENS4_13SM90_TMA_LOADENS4_14ComposedLayoutINS4_7SwizzleILi2ELi4ELi3EEENS4_18smem_ptr_flag_bitsILi8EEENSP_INS5_IJNSA_ILi8EEESG_EEENS5_IJSG_SB_EEEEEEEvNS4_8identityESY_S18_vS19_EENS_8epilogue10collective6detail29Sm90TmaWarpSpecializedAdapterINS1C_15DefaultEpilogueIaSI_SI_NS1B_6thread17LinearCombinationIaLi1EiiLNS1G_9ScaleType4KindE0ELNS_15FloatRoundStyleE2EaEENS1_15EpilogueDefaultEEEEEvvEEEEvNT_6ParamsE)
        /*0014*/ 	.word	0x00000000


	//----- nvinfo : EIATTR_MIN_STACK_SIZE
	.align		4
.L_17:
        /*0018*/ 	.byte	0x04, 0x12
        /*001a*/ 	.short	(.L_19 - .L_18)
	.align		4
.L_18:
        /*001c*/ 	.word	index@(_ZN7cutlass13device_kernelINS_4gemm6kernel13GemmUniversalIN4cute5tupleIJiiiiEEENS1_10collective13CollectiveMmaINS1_34MainloopSm90TmaGmmaWarpSpecializedILi2ENS5_IJNS4_1CILi1EEESB_SB_EEENS1_35KernelTmaWarpSpecializedCooperativeEEENS5_IJNSA_ILi128EEENSA_ILi64EEESG_EEEaNS5_IJlSB_lEEEaSI_NS4_8TiledMMAINS4_8MMA_AtomIJNS4_4SM904GMMA26MMA_64x64x32_S32S8S8_SS_TNEEEENS4_6LayoutINS5_IJNSA_ILi2EEESB_SB_EEENS5_IJSB_NSA_ILi0EEESS_EEEEENS5_IJNS4_10UnderscoreESV_SV_EEEEENS4_13SM90_TMA_LOADENS4_14ComposedLayoutINS4_7SwizzleILi2ELi4ELi3EEENS4_18smem_ptr_flag_bitsILi8EEENSP_INS5_IJNSA_ILi8EEESG_EEENS5_IJSG_SB_EEEEEEEvNS4_8identityESY_S18_vS19_EENS_8epilogue10collective6detail29Sm90TmaWarpSpecializedAdapterINS1C_15DefaultEpilogueIaSI_SI_NS1B_6thread17LinearCombinationIaLi1EiiLNS1G_9ScaleType4KindE0ELNS_15FloatRoundStyleE2EaEENS1_15EpilogueDefaultEEEEEvvEEEEvNT_6ParamsE)
        /*0020*/ 	.word	0x00000000
.L_19:


//--------------------- .nv.compat                --------------------------
	.section	.nv.compat,"",@"SHT_CUDA_COMPAT_INFO"
	.align	4
        /*0000*/ 	.byte	0x02, 0x09, 0x01, 0x00, 0x02, 0x02, 0x04, 0x00, 0x02, 0x05, 0x05, 0x00, 0x03, 0x07, 0x01, 0x01
        /*0010*/ 	.byte	0x02, 0x03, 0x01, 0x00, 0x02, 0x06, 0x01, 0x00, 0x04, 0x0b, 0x08, 0x00, 0x00, 0x00, 0x00, 0x00
        /*0020*/ 	.byte	0x00, 0x00, 0x00, 0x00


//--------------------- .nv.info._ZN7cutlass13device_kernelINS_4gemm6kernel13GemmUniversalIN4cute5tupleIJiiiiEEENS1_10collective13CollectiveMmaINS1_34MainloopSm90TmaGmmaWarpSpecializedILi2ENS5_IJNS4_1CILi1EEESB_SB_EEENS1_35KernelTmaWarpSpecializedCooperativeEEENS5_IJNSA_ILi128EEENSA_ILi64EEESG_EEEaNS5_IJlSB_lEEEaSI_NS4_8TiledMMAINS4_8MMA_AtomIJNS4_4SM904GMMA26MMA_64x64x32_S32S8S8_SS_TNEEEENS4_6LayoutINS5_IJNSA_ILi2EEESB_SB_EEENS5_IJSB_NSA_ILi0EEESS_EEEEENS5_IJNS4_10UnderscoreESV_SV_EEEEENS4_13SM90_TMA_LOADENS4_14ComposedLayoutINS4_7SwizzleILi2ELi4ELi3EEENS4_18smem_ptr_flag_bitsILi8EEENSP_INS5_IJNSA_ILi8EEESG_EEENS5_IJSG_SB_EEEEEEEvNS4_8identityESY_S18_vS19_EENS_8epilogue10collective6detail29Sm90TmaWarpSpecializedAdapterINS1C_15DefaultEpilogueIaSI_SI_NS1B_6thread17LinearCombinationIaLi1EiiLNS1G_9ScaleType4KindE0ELNS_15FloatRoundStyleE2EaEENS1_15EpilogueDefaultEEEEEvvEEEEvNT_6ParamsE --------------------------
	.section	.nv.info._ZN7cutlass13device_kernelINS_4gemm6kernel13GemmUniversalIN4cute5tupleIJiiiiEEENS1_10collective13CollectiveMmaINS1_34MainloopSm90TmaGmmaWarpSpecializedILi2ENS5_IJNS4_1CILi1EEESB_SB_EEENS1_35KernelTmaWarpSpecializedCooperativeEEENS5_IJNSA_ILi128EEENSA_ILi64EEESG_EEEaNS5_IJlSB_lEEEaSI_NS4_8TiledMMAINS4_8MMA_AtomIJNS4_4SM904GMMA26MMA_64x64x32_S32S8S8_SS_TNEEEENS4_6LayoutINS5_IJNSA_ILi2EEESB_SB_EEENS5_IJSB_NSA_ILi0EEESS_EEEEENS5_IJNS4_10UnderscoreESV_SV_EEEEENS4_13SM90_TMA_LOADENS4_14ComposedLayoutINS4_7SwizzleILi2ELi4ELi3EEENS4_18smem_ptr_flag_bitsILi8EEENSP_INS5_IJNSA_ILi8EEESG_EEENS5_IJSG_SB_EEEEEEEvNS4_8identityESY_S18_vS19_EENS_8epilogue10collective6detail29Sm90TmaWarpSpecializedAdapterINS1C_15DefaultEpilogueIaSI_SI_NS1B_6thread17LinearCombinationIaLi1EiiLNS1G_9ScaleType4KindE0ELNS_15FloatRoundStyleE2EaEENS1_15EpilogueDefaultEEEEEvvEEEEvNT_6ParamsE,"",@"SHT_CUDA_INFO"
	.sectionflags	@""
	.align	4


	//----- nvinfo : EIATTR_CUDA_API_VERSION
	.align		4
        /*0000*/ 	.byte	0x04, 0x37
        /*0002*/ 	.short	(.L_21 - .L_20)
.L_20:
        /*0004*/ 	.word	0x00000082


	//----- nvinfo : EIATTR_KPARAM_INFO
	.align		4
.L_21:
        /*0008*/ 	.byte	0x04, 0x17
        /*000a*/ 	.short	(.L_23 - .L_22)
.L_22:
        /*000c*/ 	.word	0x00000000
        /*0010*/ 	.short	0x0000
        /*0012*/ 	.short	0x0070
        /*0014*/ 	.byte	0x00, 0xf0, 0x01, 0x10


	//----- nvinfo : EIATTR_SPARSE_MMA_MASK
	.align		4
.L_23:
        /*0018*/ 	.byte	0x03, 0x50
        /*001a*/ 	.short	0x0000


	//----- nvinfo : EIATTR_MAXREG_COUNT
	.align		4
        /*001c*/ 	.byte	0x03, 0x1b
        /*001e*/ 	.short	0x00a8


	//----- nvinfo : EIATTR_NUM_BARRIERS
	.align		4
        /*0020*/ 	.byte	0x02, 0x4c
        /*0022*/ 	.byte	0x01
	.zero		1


	//----- nvinfo : EIATTR_EXTERNS
	.align		4
        /*0024*/ 	.byte	0x04, 0x0f
        /*0026*/ 	.short	(.L_25 - .L_24)


	//   ....[0]....
	.align		4
.L_24:
        /*0028*/ 	.word	index@(__assertfail)


	//----- nvinfo : EIATTR_MERCURY_ISA_VERSION
	.align		4
.L_25:
        /*002c*/ 	.byte	0x03, 0x5f
        /*002e*/ 	.short	0x0101


	//----- nvinfo : EIATTR_INT_WARP_WIDE_INSTR_OFFSETS
	.align		4
        /*0030*/ 	.byte	0x04, 0x31
        /*0032*/ 	.short	(.L_27 - .L_26)


	//   ....[0]....
.L_26:
        /*0034*/ 	.word	0x00000370


	//   ....[1]....
        /*0038*/ 	.word	0x000003a0


	//   ....[2]....
        /*003c*/ 	.word	0x00000480


	//----- nvinfo : EIATTR_COOP_GROUP_MASK_REGIDS
	.align		4
.L_27:
        /*0040*/ 	.byte	0x04, 0x29
        /*0042*/ 	.short	(.L_29 - .L_28)


	//   ....[0]....
.L_28:
        /*0044*/ 	.word	0xffffffff


	//   ....[1]....
        /*0048*/ 	.word	0xffffffff


	//   ....[2]....
        /*004c*/ 	.word	0xffffffff


	//   ....[3]....
        /*0050*/ 	.word	0xffffffff


	//   ....[4]....
        /*0054*/ 	.word	0xffffffff


	//----- nvinfo : EIATTR_COOP_GROUP_INSTR_OFFSETS
	.align		4
.L_29:
        /*0058*/ 	.byte	0x04, 0x28
        /*005a*/ 	.short	(.L_31 - .L_30)


	//   ....[0]....
.L_30:
        /*005c*/ 	.word	0x00000060


	//   ....[1]....
        /*0060*/ 	.word	0x00000070


	//   ....[2]....
        /*0064*/ 	.word	0x00000130


	//   ....[3]....
        /*0068*/ 	.word	0x00000280


	//   ....[4]....
        /*006c*/ 	.word	0x00000f20


	//----- nvinfo : EIATTR_REG_RECONFIG
	.align		4
.L_31:
        /*0070*/ 	.byte	0x01, 0x54
	.zero		2


	//----- nvinfo : EIATTR_SYSCALL_OFFSETS
	.align		4
        /*0074*/ 	.byte	0x04, 0x46
        /*0076*/ 	.short	(.L_33 - .L_32)


	//   ....[0]....
.L_32:
        /*0078*/ 	.word	0x000010e0


	//----- nvinfo : EIATTR_MBARRIER_INSTR_OFFSETS
	.align		4
.L_33:
        /*007c*/ 	.byte	0x04, 0x39
        /*007e*/ 	.short	(.L_35 - .L_34)


	//   ....[0]....
.L_34:
        /*0080*/ 	.word	0x00000230
        /*0084*/ 	.word	0x000000ff
        /*0088*/ 	.word	0x00000000
        /*008c*/ 	.short	0x0100
        /*008e*/ 	.byte	0x08
	.zero		1


	//   ....[1]....
        /*0090*/ 	.word	0x00000240
        /*0094*/ 	.word	0x000000ff
        /*0098*/ 	.word	0x00000010
        /*009c*/ 	.short	0x0100
        /*009e*/ 	.byte	0x08
	.zero		1


	//   ....[2]....
        /*00a0*/ 	.word	0x00000250
        /*00a4*/ 	.word	0x000000ff
        /*00a8*/ 	.word	0x00000008
        /*00ac*/ 	.short	0x0100
        /*00ae*/ 	.byte	0x08
	.zero		1


	//   ....[3]....
        /*00b0*/ 	.word	0x00000260
        /*00b4*/ 	.word	0x000000ff
        /*00b8*/ 	.word	0x00000018
        /*00bc*/ 	.short	0x0100
        /*00be*/ 	.byte	0x08
	.zero		1


	//   ....[4]....
        /*00c0*/ 	.word	0x000004f0
        /*00c4*/ 	.word	0x000000ff
        /*00c8*/ 	.word	0x00000030
        /*00cc*/ 	.short	0x0100
        /*00ce*/ 	.byte	0x06
	.zero		1


	//   ....[5]....
        /*00d0*/ 	.word	0x00000550
        /*00d4*/ 	.word	0x000000ff
        /*00d8*/ 	.word	0x00000038
        /*00dc*/ 	.short	0x0100
        /*00de*/ 	.byte	0x06
	.zero		1


	//   ....[6]....
        /*00e0*/ 	.word	0x000011b0
        /*00e4*/ 	.word	0x00000003
        /*00e8*/ 	.word	0x00000000
        /*00ec*/ 	.short	0x010a
        /*00ee*/ 	.byte	0x3f
	.zero		1


	//   ....[7]....
        /*00f0*/ 	.word	0x000011f0
        /*00f4*/ 	.word	0x00000003
        /*00f8*/ 	.word	0x00000000
        /*00fc*/ 	.short	0x010a
        /*00fe*/ 	.byte	0x3f
	.zero		1


	//   ....[8]....
        /*0100*/ 	.word	0x000014c0
        /*0104*/ 	.word	0x00000005
        /*0108*/ 	.word	0x00000000
        /*010c*/ 	.short	0x010a
        /*010e*/ 	.byte	0x3f
	.zero		1


	//   ....[9]....
        /*0110*/ 	.word	0x00001500
        /*0114*/ 	.word	0x00000005
        /*0118*/ 	.word	0x00000000
        /*011c*/ 	.short	0x010a
        /*011e*/ 	.byte	0x3f
	.zero		1


	//   ....[10]....
        /*0120*/ 	.word	0x00001660
        /*0124*/ 	.word	0x00000004
        /*0128*/ 	.word	0x00000000
        /*012c*/ 	.short	0x0101
        /*012e*/ 	.byte	0x3f
	.zero		1


	//   ....[11]....
        /*0130*/ 	.word	0x00001820
        /*0134*/ 	.word	0x00000000
        /*0138*/ 	.word	0x00000000
        /*013c*/ 	.short	0x0101
        /*013e*/ 	.byte	0x3f
	.zero		1


	//   ....[12]....
        /*0140*/ 	.word	0x00004770
        /*0144*/ 	.word	0x0000000c
        /*0148*/ 	.word	0x00000010
        /*014c*/ 	.short	0x010a
        /*014e*/ 	.byte	0x3f
	.zero		1


	//   ....[13]....
        /*0150*/ 	.word	0x00004b30
        /*0154*/ 	.word	0x00000005
        /*0158*/ 	.word	0x00000038
        /*015c*/ 	.short	0x0101
        /*015e*/ 	.byte	0x3f
	.zero		1


	//   ....[14]....
        /*0160*/ 	.word	0x00005230
        /*0164*/ 	.word	0x00000007
        /*0168*/ 	.word	0x00000000
        /*016c*/ 	.short	0x010a
        /*016e*/ 	.byte	0x3f
	.zero		1


	//   ....[15]....
        /*0170*/ 	.word	0x000052b0
        /*0174*/ 	.word	0x00000005
        /*0178*/ 	.word	0x00000000
        /*017c*/ 	.short	0x010a
        /*017e*/ 	.byte	0x3f
	.zero		1


	//   ....[16]....
        /*0180*/ 	.word	0x00005310
        /*0184*/ 	.word	0x00000003
        /*0188*/ 	.word	0x00000000
        /*018c*/ 	.short	0x010a
        /*018e*/ 	.byte	0x3f
	.zero		1


	//   ....[17]....
        /*0190*/ 	.word	0x00005360
        /*0194*/ 	.word	0x00000005
        /*0198*/ 	.word	0x00000000
        /*019c*/ 	.short	0x010a
        /*019e*/ 	.byte	0x3f
	.zero		1


	//   ....[18]....
        /*01a0*/ 	.word	0x00005430
        /*01a4*/ 	.word	0x0000000c
        /*01a8*/ 	.word	0x00000010
        /*01ac*/ 	.short	0x010a
        /*01ae*/ 	.byte	0x3f
	.zero		1


	//   ....[19]....
        /*01b0*/ 	.word	0x00005500
        /*01b4*/ 	.word	0x00000007
        /*01b8*/ 	.word	0x00000000
        /*01bc*/ 	.short	0x010a
        /*01be*/ 	.byte	0x3f
	.zero		1


	//----- nvinfo : EIATTR_NUM_MBARRIERS
	.align		4
.L_35:
        /*01c0*/ 	.byte	0x03, 0x38
        /*01c2*/ 	.short	0x0006


	//----- nvinfo : EIATTR_EXIT_INSTR_OFFSETS
	.align		4
        /*01c4*/ 	.byte	0x04, 0x1c
        /*01c6*/ 	.short	(.L_37 - .L_36)


	//   ....[0]....
.L_36:
        /*01c8*/ 	.word	0x000005a0


	//   ....[1]....
        /*01cc*/ 	.word	0x00000e60


	//   ....[2]....
        /*01d0*/ 	.word	0x00003de0


	//   ....[3]....
        /*01d4*/ 	.word	0x00004410


	//   ....[4]....
        /*01d8*/ 	.word	0x00005300


	//----- nvinfo : EIATTR_MAX_THREADS
	.align		4
.L_37:
        /*01dc*/ 	.byte	0x04, 0x05
        /*01de*/ 	.short	(.L_39 - .L_38)
.L_38:
        /*01e0*/ 	.word	0x00000180
        /*01e4*/ 	.word	0x00000001
        /*01e8*/ 	.word	0x00000001


	//----- nvinfo : EIATTR_CRS_STACK_SIZE
	.align		4
.L_39:
        /*01ec*/ 	.byte	0x04, 0x1e
        /*01ee*/ 	.short	(.L_41 - .L_40)
.L_40:
        /*01f0*/ 	.word	0x00000000


	//----- nvinfo : EIATTR_CBANK_PARAM_SIZE
	.align		4
.L_41:
        /*01f4*/ 	.byte	0x03, 0x19
        /*01f6*/ 	.short	0x0470


	//----- nvinfo : EIATTR_PARAM_CBANK
	.align		4
        /*01f8*/ 	.byte	0x04, 0x0a
        /*01fa*/ 	.short	(.L_43 - .L_42)
	.align		4
.L_42:
        /*01fc*/ 	.word	index@(.nv.constant0._ZN7cutlass13device_kernelINS_4gemm6kernel13GemmUniversalIN4cute5tupleIJiiiiEEENS1_10collective13CollectiveMmaINS1_34MainloopSm90TmaGmmaWarpSpecializedILi2ENS5_IJNS4_1CILi1EEESB_SB_EEENS1_35KernelTmaWarpSpecializedCooperativeEEENS5_IJNSA_ILi128EEENSA_ILi64EEESG_EEEaNS5_IJlSB_lEEEaSI_NS4_8TiledMMAINS4_8MMA_AtomIJNS4_4SM904GMMA26MMA_64x64x32_S32S8S8_SS_TNEEEENS4_6LayoutINS5_IJNSA_ILi2EEESB_SB_EEENS5_IJSB_NSA_ILi0EEESS_EEEEENS5_IJNS4_10UnderscoreESV_SV_EEEEENS4_13SM90_TMA_LOADENS4_14ComposedLayoutINS4_7SwizzleILi2ELi4ELi3EEENS4_18smem_ptr_flag_bitsILi8EEENSP_INS5_IJNSA_ILi8EEESG_EEENS5_IJSG_SB_EEEEEEEvNS4_8identityESY_S18_vS19_EENS_8epilogue10collective6detail29Sm90TmaWarpSpecializedAdapterINS1C_15DefaultEpilogueIaSI_SI_NS1B_6thread17LinearCombinationIaLi1EiiLNS1G_9ScaleType4KindE0ELNS_15FloatRoundStyleE2EaEENS1_15EpilogueDefaultEEEEEvvEEEEvNT_6ParamsE)
        /*0200*/ 	.short	0x0210
        /*0202*/ 	.short	0x0470


	//----- nvinfo : EIATTR_SW_WAR
	.align		4
.L_43:
        /*0204*/ 	.byte	0x04, 0x36
        /*0206*/ 	.short	(.L_45 - .L_44)
.L_44:
        /*0208*/ 	.word	0x00000008
.L_45:


//--------------------- .nv.callgraph             --------------------------
	.section	.nv.callgraph,"",@"SHT_CUDA_CALLGRAPH"
	.align	4
	.sectionentsize	8
	.align		4
        /*0000*/ 	.word	0x00000000
	.align		4
        /*0004*/ 	.word	0xffffffff
	.align		4
        /*0008*/ 	.word	index@(_ZN7cutlass13device_kernelINS_4gemm6kernel13GemmUniversalIN4cute5tupleIJiiiiEEENS1_10collective13CollectiveMmaINS1_34MainloopSm90TmaGmmaWarpSpecializedILi2ENS5_IJNS4_1CILi1EEESB_SB_EEENS1_35KernelTmaWarpSpecializedCooperativeEEENS5_IJNSA_ILi128EEENSA_ILi64EEESG_EEEaNS5_IJlSB_lEEEaSI_NS4_8TiledMMAINS4_8MMA_AtomIJNS4_4SM904GMMA26MMA_64x64x32_S32S8S8_SS_TNEEEENS4_6LayoutINS5_IJNSA_ILi2EEESB_SB_EEENS5_IJSB_NSA_ILi0EEESS_EEEEENS5_IJNS4_10UnderscoreESV_SV_EEEEENS4_13SM90_TMA_LOADENS4_14ComposedLayoutINS4_7SwizzleILi2ELi4ELi3EEENS4_18smem_ptr_flag_bitsILi8EEENSP_INS5_IJNSA_ILi8EEESG_EEENS5_IJSG_SB_EEEEEEEvNS4_8identityESY_S18_vS19_EENS_8epilogue10collective6detail29Sm90TmaWarpSpecializedAdapterINS1C_15DefaultEpilogueIaSI_SI_NS1B_6thread17LinearCombinationIaLi1EiiLNS1G_9ScaleType4KindE0ELNS_15FloatRoundStyleE2EaEENS1_15EpilogueDefaultEEEEEvvEEEEvNT_6ParamsE)
	.align		4
        /*000c*/ 	.word	index@(__assertfail)
	.align		4
        /*0010*/ 	.word	0x00000000
	.align		4
        /*0014*/ 	.word	0xfffffffe
	.align		4
        /*0018*/ 	.word	0x00000000
	.align		4
        /*001c*/ 	.word	0xfffffffd
	.align		4
        /*0020*/ 	.word	0x00000000
	.align		4
        /*0024*/ 	.word	0xfffffffc


//--------------------- .nv.constant4             --------------------------
	.section	.nv.constant4,"a",@progbits
	.align	8
	.align		8
.nv.constant4:
        /*0000*/ 	.dword	__assertfail
	.align		8
        /*0008*/ 	.dword	__unnamed_1
	.align		8
        /*0010*/ 	.dword	_ZN40_INTERNAL_dbe5ea86_4_k_cu_2cd157c6_278684cuda3std3__45__cpo5beginE
	.align		8
        /*0018*/ 	.dword	_ZN40_INTERNAL_dbe5ea86_4_k_cu_2cd157c6_278684cuda3std3__45__cpo3endE
	.align		8
        /*0020*/ 	.dword	_ZN40_INTERNAL_dbe5ea86_4_k_cu_2cd157c6_278684cuda3std3__45__cpo6cbeginE
	.align		8
        /*0028*/ 	.dword	_ZN40_INTERNAL_dbe5ea86_4_k_cu_2cd157c6_278684cuda3std3__45__cpo4cendE
	.align		8
        /*0030*/ 	.dword	_ZN40_INTERNAL_dbe5ea86_4_k_cu_2cd157c6_278684cuda3std3__442_GLOBAL__N__dbe5ea86_4_k_cu_2cd157c6_278686ignoreE
	.align		8
        /*0038*/ 	.dword	_ZN40_INTERNAL_dbe5ea86_4_k_cu_2cd157c6_278684cuda3std3__419piecewise_constructE
	.align		8
        /*0040*/ 	.dword	_ZN40_INTERNAL_dbe5ea86_4_k_cu_2cd157c6_278684cuda3std3__48in_placeE
	.align		8
        /*0048*/ 	.dword	_ZN40_INTERNAL_dbe5ea86_4_k_cu_2cd157c6_278684cuda3std6ranges3__45__cpo4swapE
	.align		8
        /*0050*/ 	.dword	_ZN40_INTERNAL_dbe5ea86_4_k_cu_2cd157c6_278684cuda3std6ranges3__45__cpo9iter_moveE
	.align		8
        /*0058*/ 	.dword	_ZN40_INTERNAL_dbe5ea86_4_k_cu_2cd157c6_278684cute7productE
	.align		8
        /*0060*/ 	.dword	_ZN40_INTERNAL_dbe5ea86_4_k_cu_2cd157c6_278684cute1_E
	.align		8
        /*0068*/ 	.dword	$str$22
	.align		8
        /*0070*/ 	.dword	$str$23


//--------------------- .text._ZN7cutlass13device_kernelINS_4gemm6kernel13GemmUniversalIN4cute5tupleIJiiiiEEENS1_10collective13CollectiveMmaINS1_34MainloopSm90TmaGmmaWarpSpecializedILi2ENS5_IJNS4_1CILi1EEESB_SB_EEENS1_35KernelTmaWarpSpecializedCooperativeEEENS5_IJNSA_ILi128EEENSA_ILi64EEESG_EEEaNS5_IJlSB_lEEEaSI_NS4_8TiledMMAINS4_8MMA_AtomIJNS4_4SM904GMMA26MMA_64x64x32_S32S8S8_SS_TNEEEENS4_6LayoutINS5_IJNSA_ILi2EEESB_SB_EEENS5_IJSB_NSA_ILi0EEESS_EEEEENS5_IJNS4_10UnderscoreESV_SV_EEEEENS4_13SM90_TMA_LOADENS4_14ComposedLayoutINS4_7SwizzleILi2ELi4ELi3EEENS4_18smem_ptr_flag_bitsILi8EEENSP_INS5_IJNSA_ILi8EEESG_EEENS5_IJSG_SB_EEEEEEEvNS4_8identityESY_S18_vS19_EENS_8epilogue10collective6detail29Sm90TmaWarpSpecializedAdapterINS1C_15DefaultEpilogueIaSI_SI_NS1B_6thread17LinearCombinationIaLi1EiiLNS1G_9ScaleType4KindE0ELNS_15FloatRoundStyleE2EaEENS1_15EpilogueDefaultEEEEEvvEEEEvNT_6ParamsE --------------------------
	.section	.text._ZN7cutlass13device_kernelINS_4gemm6kernel13GemmUniversalIN4cute5tupleIJiiiiEEENS1_10collective13CollectiveMmaINS1_34MainloopSm90TmaGmmaWarpSpecializedILi2ENS5_IJNS4_1CILi1EEESB_SB_EEENS1_35KernelTmaWarpSpecializedCooperativeEEENS5_IJNSA_ILi128EEENSA_ILi64EEESG_EEEaNS5_IJlSB_lEEEaSI_NS4_8TiledMMAINS4_8MMA_AtomIJNS4_4SM904GMMA26MMA_64x64x32_S32S8S8_SS_TNEEEENS4_6LayoutINS5_IJNSA_ILi2EEESB_SB_EEENS5_IJSB_NSA_ILi0EEESS_EEEEENS5_IJNS4_10UnderscoreESV_SV_EEEEENS4_13SM90_TMA_LOADENS4_14ComposedLayoutINS4_7SwizzleILi2ELi4ELi3EEENS4_18smem_ptr_flag_bitsILi8EEENSP_INS5_IJNSA_ILi8EEESG_EEENS5_IJSG_SB_EEEEEEEvNS4_8identityESY_S18_vS19_EENS_8epilogue10collective6detail29Sm90TmaWarpSpecializedAdapterINS1C_15DefaultEpilogueIaSI_SI_NS1B_6thread17LinearCombinationIaLi1EiiLNS1G_9ScaleType4KindE0ELNS_15FloatRoundStyleE2EaEENS1_15EpilogueDefaultEEEEEvvEEEEvNT_6ParamsE,"ax",@progbits
	.align	128
.text._ZN7cutlass13device_kernelINS_4gemm6kernel13GemmUniversalIN4cute5tupleIJiiiiEEENS1_10collective13CollectiveMmaINS1_34MainloopSm90TmaGmmaWarpSpecializedILi2ENS5_IJNS4_1CILi1EEESB_SB_EEENS1_35KernelTmaWarpSpecializedCooperativeEEENS5_IJNSA_ILi128EEENSA_ILi64EEESG_EEEaNS5_IJlSB_lEEEaSI_NS4_8TiledMMAINS4_8MMA_AtomIJNS4_4SM904GMMA26MMA_64x64x32_S32S8S8_SS_TNEEEENS4_6LayoutINS5_IJNSA_ILi2EEESB_SB_EEENS5_IJSB_NSA_ILi0EEESS_EEEEENS5_IJNS4_10UnderscoreESV_SV_EEEEENS4_13SM90_TMA_LOADENS4_14ComposedLayoutINS4_7SwizzleILi2ELi4ELi3EEENS4_18smem_ptr_flag_bitsILi8EEENSP_INS5_IJNSA_ILi8EEESG_EEENS5_IJSG_SB_EEEEEEEvNS4_8identityESY_S18_vS19_EENS_8epilogue10collective6detail29Sm90TmaWarpSpecializedAdapterINS1C_15DefaultEpilogueIaSI_SI_NS1B_6thread17LinearCombinationIaLi1EiiLNS1G_9ScaleType4KindE0ELNS_15FloatRoundStyleE2EaEENS1_15EpilogueDefaultEEEEEvvEEEEvNT_6ParamsE:
        .type           _ZN7cutlass13device_kernelINS_4gemm6kernel13GemmUniversalIN4cute5tupleIJiiiiEEENS1_10collective13CollectiveMmaINS1_34MainloopSm90TmaGmmaWarpSpecializedILi2ENS5_IJNS4_1CILi1EEESB_SB_EEENS1_35KernelTmaWarpSpecializedCooperativeEEENS5_IJNSA_ILi128EEENSA_ILi64EEESG_EEEaNS5_IJlSB_lEEEaSI_NS4_8TiledMMAINS4_8MMA_AtomIJNS4_4SM904GMMA26MMA_64x64x32_S32S8S8_SS_TNEEEENS4_6LayoutINS5_IJNSA_ILi2EEESB_SB_EEENS5_IJSB_NSA_ILi0EEESS_EEEEENS5_IJNS4_10UnderscoreESV_SV_EEEEENS4_13SM90_TMA_LOADENS4_14ComposedLayoutINS4_7SwizzleILi2ELi4ELi3EEENS4_18smem_ptr_flag_bitsILi8EEENSP_INS5_IJNSA_ILi8EEESG_EEENS5_IJSG_SB_EEEEEEEvNS4_8identityESY_S18_vS19_EENS_8epilogue10collective6detail29Sm90TmaWarpSpecializedAdapterINS1C_15DefaultEpilogueIaSI_SI_NS1B_6thread17LinearCombinationIaLi1EiiLNS1G_9ScaleType4KindE0ELNS_15FloatRoundStyleE2EaEENS1_15EpilogueDefaultEEEEEvvEEEEvNT_6ParamsE,@function
        .size           _ZN7cutlass13device_kernelINS_4gemm6kernel13GemmUniversalIN4cute5tupleIJiiiiEEENS1_10collective13CollectiveMmaINS1_34MainloopSm90TmaGmmaWarpSpecializedILi2ENS5_IJNS4_1CILi1EEESB_SB_EEENS1_35KernelTmaWarpSpecializedCooperativeEEENS5_IJNSA_ILi128EEENSA_ILi64EEESG_EEEaNS5_IJlSB_lEEEaSI_NS4_8TiledMMAINS4_8MMA_AtomIJNS4_4SM904GMMA26MMA_64x64x32_S32S8S8_SS_TNEEEENS4_6LayoutINS5_IJNSA_ILi2EEESB_SB_EEENS5_IJSB_NSA_ILi0EEESS_EEEEENS5_IJNS4_10UnderscoreESV_SV_EEEEENS4_13SM90_TMA_LOADENS4_14ComposedLayoutINS4_7SwizzleILi2ELi4ELi3EEENS4_18smem_ptr_flag_bitsILi8EEENSP_INS5_IJNSA_ILi8EEESG_EEENS5_IJSG_SB_EEEEEEEvNS4_8identityESY_S18_vS19_EENS_8epilogue10collective6detail29Sm90TmaWarpSpecializedAdapterINS1C_15DefaultEpilogueIaSI_SI_NS1B_6thread17LinearCombinationIaLi1EiiLNS1G_9ScaleType4KindE0ELNS_15FloatRoundStyleE2EaEENS1_15EpilogueDefaultEEEEEvvEEEEvNT_6ParamsE,(.L_x_130 - _ZN7cutlass13device_kernelINS_4gemm6kernel13GemmUniversalIN4cute5tupleIJiiiiEEENS1_10collective13CollectiveMmaINS1_34MainloopSm90TmaGmmaWarpSpecializedILi2ENS5_IJNS4_1CILi1EEESB_SB_EEENS1_35KernelTmaWarpSpecializedCooperativeEEENS5_IJNSA_ILi128EEENSA_ILi64EEESG_EEEaNS5_IJlSB_lEEEaSI_NS4_8TiledMMAINS4_8MMA_AtomIJNS4_4SM904GMMA26MMA_64x64x32_S32S8S8_SS_TNEEEENS4_6LayoutINS5_IJNSA_ILi2EEESB_SB_EEENS5_IJSB_NSA_ILi0EEESS_EEEEENS5_IJNS4_10UnderscoreESV_SV_EEEEENS4_13SM90_TMA_LOADENS4_14ComposedLayoutINS4_7SwizzleILi2ELi4ELi3EEENS4_18smem_ptr_flag_bitsILi8EEENSP_INS5_IJNSA_ILi8EEESG_EEENS5_IJSG_SB_EEEEEEEvNS4_8identityESY_S18_vS19_EENS_8epilogue10collective6detail29Sm90TmaWarpSpecializedAdapterINS1C_15DefaultEpilogueIaSI_SI_NS1B_6thread17LinearCombinationIaLi1EiiLNS1G_9ScaleType4KindE0ELNS_15FloatRoundStyleE2EaEENS1_15EpilogueDefaultEEEEEvvEEEEvNT_6ParamsE)
        .other          _ZN7cutlass13device_kernelINS_4gemm6kernel13GemmUniversalIN4cute5tupleIJiiiiEEENS1_10collective13CollectiveMmaINS1_34MainloopSm90TmaGmmaWarpSpecializedILi2ENS5_IJNS4_1CILi1EEESB_SB_EEENS1_35KernelTmaWarpSpecializedCooperativeEEENS5_IJNSA_ILi128EEENSA_ILi64EEESG_EEEaNS5_IJlSB_lEEEaSI_NS4_8TiledMMAINS4_8MMA_AtomIJNS4_4SM904GMMA26MMA_64x64x32_S32S8S8_SS_TNEEEENS4_6LayoutINS5_IJNSA_ILi2EEESB_SB_EEENS5_IJSB_NSA_ILi0EEESS_EEEEENS5_IJNS4_10UnderscoreESV_SV_EEEEENS4_13SM90_TMA_LOADENS4_14ComposedLayoutINS4_7SwizzleILi2ELi4ELi3EEENS4_18smem_ptr_flag_bitsILi8EEENSP_INS5_IJNSA_ILi8EEESG_EEENS5_IJSG_SB_EEEEEEEvNS4_8identityESY_S18_vS19_EENS_8epilogue10collective6detail29Sm90TmaWarpSpecializedAdapterINS1C_15DefaultEpilogueIaSI_SI_NS1B_6thread17LinearCombinationIaLi1EiiLNS1G_9ScaleType4KindE0ELNS_15FloatRoundStyleE2EaEENS1_15EpilogueDefaultEEEEEvvEEEEvNT_6ParamsE,@"STO_CUDA_ENTRY STV_DEFAULT"
_ZN7cutlass13device_kernelINS_4gemm6kernel13GemmUniversalIN4cute5tupleIJiiiiEEENS1_10collective13CollectiveMmaINS1_34MainloopSm90TmaGmmaWarpSpecializedILi2ENS5_IJNS4_1CILi1EEESB_SB_EEENS1_35KernelTmaWarpSpecializedCooperativeEEENS5_IJNSA_ILi128EEENSA_ILi64EEESG_EEEaNS5_IJlSB_lEEEaSI_NS4_8TiledMMAINS4_8MMA_AtomIJNS4_4SM904GMMA26MMA_64x64x32_S32S8S8_SS_TNEEEENS4_6LayoutINS5_IJNSA_ILi2EEESB_SB_EEENS5_IJSB_NSA_ILi0EEESS_EEEEENS5_IJNS4_10UnderscoreESV_SV_EEEEENS4_13SM90_TMA_LOADENS4_14ComposedLayoutINS4_7SwizzleILi2ELi4ELi3EEENS4_18smem_ptr_flag_bitsILi8EEENSP_INS5_IJNSA_ILi8EEESG_EEENS5_IJSG_SB_EEEEEEEvNS4_8identityESY_S18_vS19_EENS_8epilogue10collective6detail29Sm90TmaWarpSpecializedAdapterINS1C_15DefaultEpilogueIaSI_SI_NS1B_6thread17LinearCombinationIaLi1EiiLNS1G_9ScaleType4KindE0ELNS_15FloatRoundStyleE2EaEENS1_15EpilogueDefaultEEEEEvvEEEEvNT_6ParamsE:
[----:B------:R-:W0:Y:S01]  /*0000*/  LDC R1, c[0x0][0x28] ;  /* 0x00000a00ff017b82 */ /* 0x000e220000000800 */
[----:B------:R-:W1:Y:S01]  /*0010*/  S2R R18, SR_TID.X ;  /* 0x0000000000127919 */ /* 0x000e620000002100 */
[----:B------:R-:W-:Y:S01]  /*0020*/  ELECT P0, URZ, PT ;  /* 0x00000000003f782f */ /* 0x000fe20003800000 */
[----:B------:R-:W-:Y:S01]  /*0030*/  BSSY B0, `(.L_x_0) ;  /* 0x000000f000007945 */ /* 0x000fe20003800000 */
[--C-:B-1----:R-:W-:Y:S02]  /*0040*/  SHF.R.U32.HI R0, RZ, 0x5, R18.reuse ;  /* 0x00000005ff007819 */ /* 0x102fe40000011612 */
[----:B------:R-:W-:-:S03]  /*0050*/  SHF.R.U32.HI R2, RZ, 0x7, R18 ;  /* 0x00000007ff027819 */ /* 0x000fc60000011612 */
[----:B------:R-:W1:Y:S04]  /*0060*/  SHFL.IDX PT, R5, R0, RZ, 0x1f ;  /* 0x00001fff00057589 */ /* 0x000e6800000e0000 */
[----:B------:R2:W3:Y:S01]  /*0070*/  SHFL.IDX PT, R8, R2, RZ, 0x1f ;  /* 0x00001fff02087589 */ /* 0x0004e200000e0000 */
[----:B-1----:R-:W-:-:S13]  /*0080*/  ISETP.NE.OR P0, PT, R5, RZ, !P0 ;  /* 0x000000ff0500720c */ /* 0x002fda0004705670 */
[----:B0-23--:R-:W-:Y:S05]  /*0090*/  @P0 BRA `(.L_x_1) ;  /* 0x0000000000200947 */ /* 0x00dfea0003800000 */
[----:B------:R-:W-:Y:S02]  /*00a0*/  ULDC.64 UR4, c[0x0][0x198] ;  /* 0x0000660000047ab9 */ /* 0x000fe40000000a00 */
[----:B------:R-:W-:Y:S02]  /*00b0*/  UIADD3 UR6, UP0, UR4, 0xf0, URZ ;  /* 0x000000f004067890 */ /* 0x000fe4000ff1e03f */
[----:B------:R-:W-:Y:S02]  /*00c0*/  UIADD3 UR4, UP1, UR4, 0x1f0, URZ ;  /* 0x000001f004047890 */ /* 0x000fe4000ff3e03f */
[----:B------:R-:W-:Y:S02]  /*00d0*/  UIADD3.X UR7, URZ, UR5, URZ, UP0, !UPT ;  /* 0x000000053f077290 */ /* 0x000fe400087fe43f */
[----:B------:R-:W-:-:S07]  /*00e0*/  UIADD3.X UR5, URZ, UR5, URZ, UP1, !UPT ;  /* 0x000000053f057290 */ /* 0x000fce0008ffe43f */
[----:B------:R0:W-:Y:S02]  /*00f0*/  UTMACCTL.PF [UR6] ;  /* 0x00000000060079b9 */ /* 0x0001e40008040000 */
[----:B------:R0:W-:Y:S02]  /*0100*/  UTMACCTL.PF [UR4] ;  /* 0x00000000040079b9 */ /* 0x0001e40008040000 */
[----:B0-----:R-:W-:Y:S01]  /*0110*/  NOP ;  /* 0x0000000000007918 */ /* 0x001fe20000000000 */
.L_x_1:
[----:B------:R-:W-:Y:S05]  /*0120*/  BSYNC B0 ;  /* 0x0000000000007941 */ /* 0x000fea0003800000 */
.L_x_0:
[----:B------:R-:W0:Y:S02]  /*0130*/  SHFL.IDX PT, R2, R0, RZ, 0x1f ;  /* 0x00001fff00027589 */ /* 0x000e2400000e0000 */
[----:B0-----:R-:W-:-:S13]  /*0140*/  ISETP.NE.AND P0, PT, R2, RZ, PT ;  /* 0x000000ff0200720c */ /* 0x001fda0003f05270 */
[----:B------:R-:W-:Y:S05]  /*0150*/  @P0 BRA `(.L_x_2) ;  /* 0x0000000000480947 */ /* 0x000fea0003800000 */
[----:B------:R-:W0:Y:S01]  /*0160*/  S2UR UR8, SR_CgaCtaId ;  /* 0x00000000000879c3 */ /* 0x000e220000008800 */
[----:B------:R-:W-:Y:S01]  /*0170*/  UMOV UR4, 0x400 ;  /* 0x0000040000047882 */ /* 0x000fe20000000000 */
[----:B------:R-:W-:Y:S01]  /*0180*/  UMOV UR5, 0x1 ;  /* 0x0000000100057882 */ /* 0x000fe20000000000 */
[----:B------:R-:W-:Y:S01]  /*0190*/  UMOV UR6, 0x100 ;  /* 0x0000010000067882 */ /* 0x000fe20000000000 */
[----:B------:R-:W-:Y:S01]  /*01a0*/  ELECT P0, URZ, PT ;  /* 0x00000000003f782f */ /* 0x000fe20003800000 */
[----:B------:R-:W-:-:S04]  /*01b0*/  UIADD3 UR6, -UR6, 0x100000, URZ ;  /* 0x0010000006067890 */ /* 0x000fc8000fffe13f */
[----:B------:R-:W-:Y:S02]  /*01c0*/  USHF.L.U32 UR7, UR6, 0xb, URZ ;  /* 0x0000000b06077899 */ /* 0x000fe4000800063f */
[----:B------:R-:W-:Y:S02]  /*01d0*/  USHF.L.U32 UR6, UR6, 0x1, URZ ;  /* 0x0000000106067899 */ /* 0x000fe4000800063f */
[----:B0-----:R-:W-:Y:S02]  /*01e0*/  ULEA UR8, UR8, UR4, 0x18 ;  /* 0x0000000408087291 */ /* 0x001fe4000f8ec03f */
[----:B------:R-:W-:-:S04]  /*01f0*/  UIADD3 UR4, -UR5, 0x100000, URZ ;  /* 0x0010000005047890 */ /* 0x000fc8000fffe13f */
[----:B------:R-:W-:Y:S02]  /*0200*/  USHF.L.U32 UR5, UR4, 0xb, URZ ;  /* 0x0000000b04057899 */ /* 0x000fe4000800063f */
[----:B------:R-:W-:Y:S01]  /*0210*/  USHF.L.U32 UR4, UR4, 0x1, URZ ;  /* 0x0000000104047899 */ /* 0x000fe2000800063f */
[----:B------:R-:W0:Y:S11]  /*0220*/  FENCE.VIEW.ASYNC.S ;  /* 0x00000000000073c6 */ /* 0x000e360000000000 */
[----:B0-----:R0:W1:Y:S01]  /*0230*/  SYNCS.EXCH.64 URZ, [UR8], UR4 ;  /* 0x00000004083f75b2 */ /* 0x0010620008000100 */
[----:B------:R0:W2:Y:S01]  /*0240*/  SYNCS.EXCH.64 URZ, [UR8+0x10], UR6 ;  /* 0x00001006083f75b2 */ /* 0x0000a20008000100 */
[----:B------:R0:W3:Y:S01]  /*0250*/  SYNCS.EXCH.64 URZ, [UR8+0x8], UR4 ;  /* 0x00000804083f75b2 */ /* 0x0000e20008000100 */
[----:B------:R0:W4:Y:S01]  /*0260*/  SYNCS.EXCH.64 URZ, [UR8+0x18], UR6 ;  /* 0x00001806083f75b2 */ /* 0x0001220008000100 */
[----:B------:R-:W-:Y:S01]  /*0270*/  NOP ;  /* 0x0000000000007918 */ /* 0x000fe20000000000 */
.L_x_2:
[----:B------:R-:W5:Y:S01]  /*0280*/  SHFL.IDX PT, R0, R0, RZ, 0x1f ;  /* 0x00001fff00007589 */ /* 0x000f6200000e0000 */
[----:B------:R-:W-:Y:S01]  /*0290*/  ELECT P0, URZ, PT ;  /* 0x00000000003f782f */ /* 0x000fe20003800000 */
[----:B------:R-:W1:Y:S01]  /*02a0*/  LDC R2, c[0x0][0x65c] ;  /* 0x00019700ff027b82 */ /* 0x000e620000000800 */
[----:B------:R-:W-:Y:S01]  /*02b0*/  SHF.R.S32.HI R6, RZ, 0x1f, R5 ;  /* 0x0000001fff067819 */ /* 0x000fe20000011405 */
[----:B------:R-:W2:Y:S01]  /*02c0*/  S2R R3, SR_CTAID.Y ;  /* 0x0000000000037919 */ /* 0x000ea20000002600 */
[----:B0-----:R-:W-:Y:S01]  /*02d0*/  UMOV UR4, 0x20 ;  /* 0x0000002000047882 */ /* 0x001fe20000000000 */
[----:B------:R-:W-:Y:S01]  /*02e0*/  ISETP.NE.AND P2, PT, R8, RZ, PT ;  /* 0x000000ff0800720c */ /* 0x000fe20003f45270 */
[----:B------:R-:W-:Y:S01]  /*02f0*/  NOP ;  /* 0x0000000000007918 */ /* 0x000fe20000000000 */
[----:B------:R-:W0:Y:S01]  /*0300*/  S2R R4, SR_CTAID.X ;  /* 0x0000000000047919 */ /* 0x000e220000002500 */
[----:B------:R-:W-:Y:S01]  /*0310*/  LEA.HI R6, R6, R5, RZ, 0x2 ;  /* 0x0000000506067211 */ /* 0x000fe200078f10ff */
[----:B------:R-:W-:Y:S01]  /*0320*/  NOP ;  /* 0x0000000000007918 */ /* 0x000fe20000000000 */
[----:B-----5:R-:W-:-:S02]  /*0330*/  ISETP.NE.OR P0, PT, R0, RZ, !P0 ;  /* 0x000000ff0000720c */ /* 0x020fc40004705670 */
[----:B-1----:R-:W-:-:S04]  /*0340*/  ISETP.NE.AND P3, PT, R2, 0x1, PT ;  /* 0x000000010200780c */ /* 0x002fc80003f65270 */
[----:B------:R-:W-:Y:S02]  /*0350*/  P2R R0, PR, RZ, 0x8 ;  /* 0x00000008ff007803 */ /* 0x000fe40000000000 */
[----:B------:R-:W-:-:S05]  /*0360*/  LOP3.LUT R0, R6, 0xfffffffc, RZ, 0xc0, !PT ;  /* 0xfffffffc06007812 */ /* 0x000fca00078ec0ff */
[----:B------:R-:W-:Y:S01]  /*0370*/  VOTEU.ALL UP0, P0 ;  /* 0x00000000003f7886 */ /* 0x000fe20000000000 */
[----:B------:R-:W-:Y:S01]  /*0380*/  IMAD.IADD R0, R5, 0x1, -R0 ;  /* 0x0000000105007824 */ /* 0x000fe200078e0a00 */
[----:B------:R-:W0:Y:S01]  /*0390*/  @P3 LDC R17, c[0x0][0x10] ;  /* 0x00000400ff113b82 */ /* 0x000e220000000800 */
[----:B------:R-:W-:Y:S01]  /*03a0*/  VOTEU.ALL UP1, P0 ;  /* 0x00000000003f7886 */ /* 0x000fe20000020000 */
[----:B--2---:R-:W-:Y:S01]  /*03b0*/  @P3 IMAD.MOV.U32 R6, RZ, RZ, R3 ;  /* 0x000000ffff063224 */ /* 0x004fe200078e0003 */
[----:B------:R-:W-:Y:S01]  /*03c0*/  @!UP0 UMOV UR6, 0x400 ;  /* 0x0000040000068882 */ /* 0x000fe20000000000 */
[----:B------:R-:W-:-:S04]  /*03d0*/  @!UP0 UIADD3 UR4, -UR4, 0x100000, URZ ;  /* 0x0010000004048890 */ /* 0x000fc8000fffe13f */
[----:B------:R-:W-:Y:S02]  /*03e0*/  @!UP0 USHF.L.U32 UR5, UR4, 0xb, URZ ;  /* 0x0000000b04058899 */ /* 0x000fe4000800063f */
[----:B------:R-:W-:Y:S01]  /*03f0*/  @!UP0 USHF.L.U32 UR4, UR4, 0x1, URZ ;  /* 0x0000000104048899 */ /* 0x000fe2000800063f */
[----:B------:R-:W-:Y:S02]  /*0400*/  @P3 IMAD.MOV.U32 R7, RZ, RZ, RZ ;  /* 0x000000ffff073224 */ /* 0x000fe400078e00ff */
[----:B------:R-:W-:Y:S01]  /*0410*/  IMAD.MOV.U32 R5, RZ, RZ, RZ ;  /* 0x000000ffff057224 */ /* 0x000fe200078e00ff */
[----:B------:R-:W1:Y:S01]  /*0420*/  @!UP0 S2UR UR7, SR_CgaCtaId ;  /* 0x00000000000789c3 */ /* 0x000e620000008800 */
[----:B------:R-:W-:-:S07]  /*0430*/  @P3 IMAD.MOV.U32 R11, RZ, RZ, RZ ;  /* 0x000000ffff0b3224 */ /* 0x000fce00078e00ff */
[----:B------:R-:W2:Y:S01]  /*0440*/  @!P3 LDC R9, c[0x0][0xc] ;  /* 0x00000300ff09bb82 */ /* 0x000ea20000000800 */
[----:B0-----:R-:W-:-:S04]  /*0450*/  @P3 IMAD.WIDE.U32 R16, R4, R17, R6 ;  /* 0x0000001104103225 */ /* 0x001fc800078e0006 */
[----:B------:R-:W-:Y:S01]  /*0460*/  @P3 IMAD.IADD R17, R17, 0x1, R11 ;  /* 0x0000000111113824 */ /* 0x000fe200078e020b */
[----:B-1----:R-:W-:Y:S01]  /*0470*/  @!UP0 ULEA UR6, UR7, UR6, 0x18 ;  /* 0x0000000607068291 */ /* 0x002fe2000f8ec03f */
[----:B------:R-:W-:Y:S01]  /*0480*/  VOTEU.ALL UP0, P0 ;  /* 0x00000000003f7886 */ /* 0x000fe20000000000 */
[----:B------:R-:W-:-:S04]  /*0490*/  ISETP.NE.AND P0, PT, R0, 0x3, PT ;  /* 0x000000030000780c */ /* 0x000fc80003f05270 */
[----:B------:R-:W-:Y:S01]  /*04a0*/  ISETP.EQ.OR P0, PT, R0, RZ, !P0 ;  /* 0x000000ff0000720c */ /* 0x000fe20004702670 */
[----:B--2---:R-:W-:-:S03]  /*04b0*/  @!P3 IMAD.WIDE.U32 R6, R9, R3, R4 ;  /* 0x000000030906b225 */ /* 0x004fc600078e0004 */
[C---:B------:R-:W-:Y:S01]  /*04c0*/  ISETP.EQ.AND P0, PT, R8.reuse, RZ, P0 ;  /* 0x000000ff0800720c */ /* 0x040fe20000702270 */
[----:B------:R-:W-:Y:S01]  /*04d0*/  VIADD R8, R8, 0xffffffff ;  /* 0xffffffff08087836 */ /* 0x000fe20000000000 */
[----:B------:R-:W0:Y:S02]  /*04e0*/  FENCE.VIEW.ASYNC.S ;  /* 0x00000000000073c6 */ /* 0x000e240000000000 */
[----:B0-----:R0:W3:Y:S01]  /*04f0*/  @!UP0 SYNCS.EXCH.64 URZ, [UR6+0x30], UR4 ;  /* 0x00003004063f85b2 */ /* 0x0010e20008000100 */
[----:B------:R-:W-:Y:S01]  /*0500*/  @!P3 IMAD.MOV.U32 R16, RZ, RZ, R6 ;  /* 0x000000ffff10b224 */ /* 0x000fe200078e0006 */
[----:B------:R-:W-:Y:S01]  /*0510*/  SEL R19, RZ, 0x1, !P0 ;  /* 0x00000001ff137807 */ /* 0x000fe20004000000 */
[----:B------:R-:W-:Y:S01]  /*0520*/  @!P3 IMAD.MOV.U32 R17, RZ, RZ, R7 ;  /* 0x000000ffff11b224 */ /* 0x000fe200078e0007 */
[----:B------:R-:W-:-:S04]  /*0530*/  ISETP.GE.U32.AND P1, PT, R8, 0x2, PT ;  /* 0x000000020800780c */ /* 0x000fc80003f26070 */
[----:B------:R-:W-:Y:S01]  /*0540*/  SEL R19, R19, 0x2, P1 ;  /* 0x0000000213137807 */ /* 0x000fe20000800000 */
[----:B------:R0:W3:Y:S01]  /*0550*/  @!UP1 SYNCS.EXCH.64 URZ, [UR6+0x38], UR4 ;  /* 0x00003804063f95b2 */ /* 0x0000e20008000100 */
[----:B------:R-:W-:Y:S01]  /*0560*/  NOP ;  /* 0x0000000000007918 */ /* 0x000fe20000000000 */
[----:B---34-:R-:W-:Y:S06]  /*0570*/  BAR.SYNC.DEFER_BLOCKING 0x0 ;  /* 0x0000000000007b1d */ /* 0x018fec0000010000 */
[----:B------:R-:W-:Y:S05]  /*0580*/  @!P2 BRA `(.L_x_3) ;  /* 0x000000380018a947 */ /* 0x000fea0003800000 */
[----:B------:R-:W-:-:S13]  /*0590*/  ISETP.GT.U32.AND P0, PT, R8, 0x1, PT ;  /* 0x000000010800780c */ /* 0x000fda0003f04070 */
[----:B0-----:R-:W-:Y:S05]  /*05a0*/  @P0 EXIT ;  /* 0x000000000000094d */ /* 0x001fea0003800000 */
[----:B------:R-:W-:Y:S01]  /*05b0*/  ULDC.64 UR4, c[0x0][0x650] ;  /* 0x0001940000047ab9 */ /* 0x000fe20000000a00 */
[----:B------:R-:W-:Y:S01]  /*05c0*/  PRMT R0, RZ, 0x7610, R0 ;  /* 0x00007610ff007816 */ /* 0x000fe20000000000 */
[----:B------:R-:W-:Y:S01]  /*05d0*/  IMAD.MOV.U32 R57, RZ, RZ, -0x1 ;  /* 0xffffffffff397424 */ /* 0x000fe200078e00ff */
[----:B------:R-:W-:Y:S01]  /*05e0*/  ISETP.GE.U32.AND P0, PT, R16, UR4, PT ;  /* 0x0000000410007c0c */ /* 0x000fe2000bf06070 */
[----:B------:R-:W-:Y:S02]  /*05f0*/  IMAD.MOV.U32 R58, RZ, RZ, -0x1 ;  /* 0xffffffffff3a7424 */ /* 0x000fe400078e00ff */
[----:B------:R-:W-:Y:S01]  /*0600*/  IMAD.MOV.U32 R59, RZ, RZ, -0x1 ;  /* 0xffffffffff3b7424 */ /* 0x000fe200078e00ff */
[----:B------:R-:W-:-:S13]  /*0610*/  ISETP.GE.U32.AND.EX P0, PT, R17, UR5, PT, P0 ;  /* 0x0000000511007c0c */ /* 0x000fda000bf06100 */
[----:B------:R-:W-:Y:S05]  /*0620*/  @P0 BRA `(.L_x_4) ;  /* 0x0000000400540947 */ /* 0x000fea0003800000 */
[----:B------:R-:W0:Y:S01]  /*0630*/  LDC.64 R14, c[0x0][0x628] ;  /* 0x00018a00ff0e7b82 */ /* 0x000e220000000a00 */
[----:B------:R-:W-:Y:S02]  /*0640*/  IMAD.MOV.U32 R6, RZ, RZ, R16 ;  /* 0x000000ffff067224 */ /* 0x000fe400078e0010 */
[----:B------:R-:W-:-:S05]  /*0650*/  IMAD.MOV.U32 R7, RZ, RZ, R17 ;  /* 0x000000ffff077224 */ /* 0x000fca00078e0011 */
[----:B------:R-:W1:Y:S08]  /*0660*/  LDC R0, c[0x0][0x630] ;  /* 0x00018c00ff007b82 */ /* 0x000e700000000800 */
[----:B------:R-:W2:Y:S01]  /*0670*/  LDC.64 R20, c[0x0][0x620] ;  /* 0x00018800ff147b82 */ /* 0x000ea20000000a00 */
[----:B0-----:R-:W-:-:S04]  /*0680*/  ISETP.NE.U32.AND P0, PT, R14, RZ, PT ;  /* 0x000000ff0e00720c */ /* 0x001fc80003f05070 */
[----:B------:R-:W-:-:S13]  /*0690*/  ISETP.NE.AND.EX P0, PT, R15, RZ, PT, P0 ;  /* 0x000000ff0f00720c */ /* 0x000fda0003f05300 */
[----:B-12---:R-:W-:Y:S05]  /*06a0*/  @!P0 BRA `(.L_x_5) ;  /* 0x0000000000288947 */ /* 0x006fea0003800000 */
[----:B------:R-:W0:Y:S02]  /*06b0*/  LDC R11, c[0x0][0x634] ;  /* 0x00018d00ff0b7b82 */ /* 0x000e240000000800 */
[----:B0-----:R-:W-:-:S05]  /*06c0*/  IADD3 R11, P0, R16, R11, RZ ;  /* 0x0000000b100b7210 */ /* 0x001fca0007f1e0ff */
[----:B------:R-:W-:-:S04]  /*06d0*/  IMAD.X R13, RZ, RZ, R17, P0 ;  /* 0x000000ffff0d7224 */ /* 0x000fc800000e0611 */
[----:B------:R-:W-:-:S04]  /*06e0*/  IMAD.WIDE.U32 R6, R13, R14, RZ ;  /* 0x0000000e0d067225 */ /* 0x000fc800078e00ff */
[----:B------:R-:W-:-:S04]  /*06f0*/  IMAD.WIDE.U32 R8, P0, R11, R15, R6 ;  /* 0x0000000f0b087225 */ /* 0x000fc80007800006 */
[----:B------:R-:W-:-:S04]  /*0700*/  IMAD.WIDE.U32 R6, R11, R14, RZ ;  /* 0x0000000e0b067225 */ /* 0x000fc800078e00ff */
[----:B------:R-:W-:Y:S01]  /*0710*/  IMAD.X R11, RZ, RZ, RZ, P0 ;  /* 0x000000ffff0b7224 */ /* 0x000fe200000e06ff */
[----:B------:R-:W-:Y:S01]  /*0720*/  IADD3 RZ, P0, R7, R8, RZ ;  /* 0x0000000807ff7210 */ /* 0x000fe20007f1e0ff */
[----:B------:R-:W-:-:S04]  /*0730*/  IMAD.MOV.U32 R10, RZ, RZ, R9 ;  /* 0x000000ffff0a7224 */ /* 0x000fc800078e0009 */
[----:B------:R-:W-:-:S08]  /*0740*/  IMAD.WIDE.U32.X R6, R13, R15, R10, P0 ;  /* 0x0000000f0d067225 */ /* 0x000fd000000e040a */
.L_x_5:
[-CC-:B------:R-:W-:Y:S01]  /*0750*/  SHF.R.U64 R59, R6, R0.reuse, R7.reuse ;  /* 0x00000000063b7219 */ /* 0x180fe20000001207 */
[----:B------:R-:W0:Y:S01]  /*0760*/  LDC R10, c[0x0][0x618] ;  /* 0x00018600ff0a7b82 */ /* 0x000e220000000800 */
[----:B------:R-:W-:Y:S01]  /*0770*/  SHF.R.U32.HI R5, RZ, R0, R7 ;  /* 0x00000000ff057219 */ /* 0x000fe20000011607 */
[----:B------:R-:W-:Y:S01]  /*0780*/  ULDC UR4, c[0x0][0x150] ;  /* 0x0000540000047ab9 */ /* 0x000fe20000000800 */
[----:B------:R-:W-:Y:S02]  /*0790*/  IADD3 R9, P0, RZ, -R59, RZ ;  /* 0x8000003bff097210 */ /* 0x000fe40007f1e0ff */
[----:B------:R-:W-:-:S03]  /*07a0*/  I2FP.F32.U32 R0, R4 ;  /* 0x0000000400007245 */ /* 0x000fc60000201000 */
[----:B------:R-:W1:Y:S01]  /*07b0*/  LDC.64 R26, c[0x0][0x640] ;  /* 0x00019000ff1a7b82 */ /* 0x000e620000000a00 */
[----:B------:R-:W-:Y:S02]  /*07c0*/  IMAD.X R11, RZ, RZ, ~R5, P0 ;  /* 0x000000ffff0b7224 */ /* 0x000fe400000e0e05 */
[----:B------:R-:W-:Y:S01]  /*07d0*/  FMUL R0, R0, UR4 ;  /* 0x0000000400007c20 */ /* 0x000fe20008400000 */
[----:B------:R-:W-:Y:S01]  /*07e0*/  IMAD.WIDE.U32 R6, R9, R20, R16 ;  /* 0x0000001409067225 */ /* 0x000fe200078e0010 */
[----:B------:R-:W-:-:S03]  /*07f0*/  ULDC UR4, c[0x0][0x154] ;  /* 0x0000550000047ab9 */ /* 0x000fc60000000800 */
[----:B------:R-:W-:Y:S01]  /*0800*/  IMAD R8, R11, R20, RZ ;  /* 0x000000140b087224 */ /* 0x000fe200078e02ff */
[----:B------:R-:W2:Y:S01]  /*0810*/  LDC R5, c[0x0][0x144] ;  /* 0x00005100ff057b82 */ /* 0x000ea20000000800 */
[----:B------:R-:W3:Y:S02]  /*0820*/  F2I.U32.TRUNC.NTZ R0, R0 ;  /* 0x0000000000007305 */ /* 0x000ee4000020f000 */
[----:B------:R-:W-:-:S04]  /*0830*/  IMAD R9, R9, R21, R8 ;  /* 0x0000001509097224 */ /* 0x000fc800078e0208 */
[----:B------:R-:W-:Y:S01]  /*0840*/  IMAD.IADD R7, R7, 0x1, R9 ;  /* 0x0000000107077824 */ /* 0x000fe200078e0209 */
[----:B------:R-:W4:Y:S01]  /*0850*/  LDC R12, c[0x0][0x608] ;  /* 0x00018200ff0c7b82 */ /* 0x000f220000000800 */
[----:B------:R-:W-:-:S03]  /*0860*/  IMAD.MOV.U32 R9, RZ, RZ, -0x1 ;  /* 0xffffffffff097424 */ /* 0x000fc600078e00ff */
[-CC-:B0-----:R-:W-:Y:S02]  /*0870*/  SHF.R.U64 R20, R6, R10.reuse, R7.reuse ;  /* 0x0000000a06147219 */ /* 0x181fe40000001207 */
[----:B------:R-:W-:Y:S02]  /*0880*/  I2FP.F32.U32 R6, R3 ;  /* 0x0000000300067245 */ /* 0x000fe40000201000 */
[----:B------:R-:W0:Y:S01]  /*0890*/  LDC R24, c[0x0][0x658] ;  /* 0x00019600ff187b82 */ /* 0x000e220000000800 */
[----:B-1----:R-:W-:Y:S01]  /*08a0*/  ISETP.NE.U32.AND P0, PT, R26, RZ, PT ;  /* 0x000000ff1a00720c */ /* 0x002fe20003f05070 */
[----:B---3--:R-:W-:Y:S01]  /*08b0*/  IMAD.MOV R8, RZ, RZ, -R0 ;  /* 0x000000ffff087224 */ /* 0x008fe200078e0a00 */
[----:B------:R-:W-:Y:S01]  /*08c0*/  SHF.R.U32.HI R7, RZ, R10, R7 ;  /* 0x0000000aff077219 */ /* 0x000fe20000011607 */
[----:B------:R-:W-:Y:S01]  /*08d0*/  FMUL R6, R6, UR4 ;  /* 0x0000000406067c20 */ /* 0x000fe20008400000 */
[----:B------:R-:W-:-:S03]  /*08e0*/  ISETP.NE.AND.EX P0, PT, R27, RZ, PT, P0 ;  /* 0x000000ff1b00720c */ /* 0x000fc60003f05300 */
[----:B------:R-:W1:Y:S01]  /*08f0*/  LDC R14, c[0x0][0x148] ;  /* 0x00005200ff0e7b82 */ /* 0x000e620000000800 */
[----:B--2---:R-:W-:-:S07]  /*0900*/  IMAD R0, R5, R8, R4 ;  /* 0x0000000805007224 */ /* 0x004fce00078e0204 */
[----:B------:R-:W2:Y:S01]  /*0910*/  LDC R22, c[0x0][0x600] ;  /* 0x00018000ff167b82 */ /* 0x000ea20000000800 */
[-CC-:B----4-:R-:W-:Y:S02]  /*0920*/  SHF.R.U64 R28, R20, R12.reuse, R7.reuse ;  /* 0x0000000c141c7219 */ /* 0x190fe40000001207 */
[----:B------:R-:W-:Y:S01]  /*0930*/  SHF.R.U32.HI R5, RZ, R12, R7 ;  /* 0x0000000cff057219 */ /* 0x000fe20000011607 */
[----:B------:R-:W-:Y:S01]  /*0940*/  IMAD.MOV.U32 R7, RZ, RZ, 0x1 ;  /* 0x00000001ff077424 */ /* 0x000fe200078e00ff */
[----:B------:R3:W4:Y:S03]  /*0950*/  F2I.U32.TRUNC.NTZ R12, R6 ;  /* 0x00000006000c7305 */ /* 0x000726000020f000 */
[----:B------:R-:W1:Y:S01]  /*0960*/  LDC R15, c[0x0][0x648] ;  /* 0x00019200ff0f7b82 */ /* 0x000e620000000800 */
[-C--:B0-----:R-:W-:Y:S02]  /*0970*/  SHF.L.U32 R4, R9, R24.reuse, RZ ;  /* 0x0000001809047219 */ /* 0x081fe400000006ff */
[----:B------:R-:W-:-:S02]  /*0980*/  SHF.R.U64 R30, R28, R24, R5 ;  /* 0x000000181c1e7219 */ /* 0x000fc40000001205 */
[----:B------:R-:W-:Y:S02]  /*0990*/  LOP3.LUT R11, RZ, R4, RZ, 0x33, !PT ;  /* 0x00000004ff0b7212 */ /* 0x000fe400078e33ff */
[-C--:B------:R-:W-:Y:S01]  /*09a0*/  SHF.R.U32.HI R5, RZ, R24.reuse, R5 ;  /* 0x00000018ff057219 */ /* 0x080fe20000011605 */
[----:B------:R-:W0:Y:S01]  /*09b0*/  LDC R21, c[0x0][0x638] ;  /* 0x00018e00ff157b82 */ /* 0x000e220000000800 */
[----:B------:R-:W-:Y:S01]  /*09c0*/  SHF.L.U32 R10, R7, R24, RZ ;  /* 0x00000018070a7219 */ /* 0x000fe200000006ff */
[----:B------:R-:W-:-:S06]  /*09d0*/  IMAD.MOV.U32 R4, RZ, RZ, R30 ;  /* 0x000000ffff047224 */ /* 0x000fcc00078e001e */
[----:B------:R-:W0:Y:S01]  /*09e0*/  LDC R57, c[0x0][0x610] ;  /* 0x00018400ff397b82 */ /* 0x000e220000000800 */
[----:B---34-:R-:W-:Y:S05]  /*09f0*/  @!P0 BRA `(.L_x_6) ;  /* 0x0000000000288947 */ /* 0x018fea0003800000 */
[----:B------:R-:W3:Y:S02]  /*0a00*/  LDC R9, c[0x0][0x64c] ;  /* 0x00019300ff097b82 */ /* 0x000ee40000000800 */
[----:B---3--:R-:W-:-:S05]  /*0a10*/  IADD3 R9, P0, R30, R9, RZ ;  /* 0x000000091e097210 */ /* 0x008fca0007f1e0ff */
        /* <DEDUP_REMOVED lines=8> */
.L_x_6:
[----:B-1----:R-:W-:Y:S01]  /*0aa0*/  SHF.R.U64 R4, R4, R15, R5 ;  /* 0x0000000f04047219 */ /* 0x002fe20000001205 */
[----:B--2---:R-:W-:Y:S01]  /*0ab0*/  VIADD R5, R22, 0xffffffff ;  /* 0xffffffff16057836 */ /* 0x004fe20000000000 */
[----:B------:R-:W-:Y:S01]  /*0ac0*/  LOP3.LUT R11, R28, R11, RZ, 0xc0, !PT ;  /* 0x0000000b1c0b7212 */ /* 0x000fe200078ec0ff */
[----:B------:R-:W-:Y:S02]  /*0ad0*/  IMAD.MOV R12, RZ, RZ, -R12 ;  /* 0x000000ffff0c7224 */ /* 0x000fe400078e0a0c */
[----:B------:R-:W-:Y:S02]  /*0ae0*/  IMAD.MOV R6, RZ, RZ, -R4 ;  /* 0x000000ffff067224 */ /* 0x000fe400078e0a04 */
[----:B------:R-:W-:Y:S01]  /*0af0*/  IMAD R11, R10, R4, R11 ;  /* 0x000000040a0b7224 */ /* 0x000fe200078e020b */
[----:B------:R-:W-:Y:S01]  /*0b00*/  LOP3.LUT R4, R20, R5, RZ, 0xc0, !PT ;  /* 0x0000000514047212 */ /* 0x000fe200078ec0ff */
[----:B------:R-:W-:Y:S02]  /*0b10*/  @P3 IMAD R0, R14, R12, R3 ;  /* 0x0000000c0e003224 */ /* 0x000fe400078e0203 */
[----:B0-----:R-:W-:-:S02]  /*0b20*/  IMAD R3, R6, R21, R30 ;  /* 0x0000001506037224 */ /* 0x001fc400078e021e */
[----:B------:R-:W-:Y:S02]  /*0b30*/  IMAD R57, R11, R57, R0 ;  /* 0x000000390b397224 */ /* 0x000fe400078e0200 */
[----:B------:R-:W-:Y:S02]  /*0b40*/  IMAD R4, R3, R22, R4 ;  /* 0x0000001603047224 */ /* 0x000fe400078e0204 */
[----:B------:R-:W-:-:S03]  /*0b50*/  IMAD.MOV.U32 R0, RZ, RZ, 0x1 ;  /* 0x00000001ff007424 */ /* 0x000fc600078e00ff */
[----:B------:R-:W-:Y:S02]  /*0b60*/  SEL R58, R4, R57, !P3 ;  /* 0x00000039043a7207 */ /* 0x000fe40005800000 */
[----:B------:R-:W-:-:S07]  /*0b70*/  SEL R57, R57, R4, !P3 ;  /* 0x0000000439397207 */ /* 0x000fce0005800000 */
.L_x_4:
[----:B------:R-:W-:-:S08]  /*0b80*/  NOP ;  /* 0x0000000000007918 */ /* 0x000fd00000000000 */
[----:B------:R-:W0:Y:S02]  /*0b90*/  USETMAXREG.TRY_ALLOC.CTAPOOL UP0, 0xe8 ;  /* 0x000000e8000079c8 */ /* 0x000e240008000600 */
[----:B0-----:R-:W-:-:S13]  /*0ba0*/  PLOP3.LUT P0, PT, PT, PT, UP0, 0x80, 0x0 ;  /* 0x000000000000781c */ /* 0x001fda0003f0f008 */
[----:B------:R-:W-:Y:S05]  /*0bb0*/  @!P0 BRA `(.L_x_4) ;  /* 0xfffffffc00f08947 */ /* 0x000fea000383ffff */
[----:B------:R-:W-:Y:S01]  /*0bc0*/  ULDC.64 UR4, c[0x0][0x598] ;  /* 0x0001660000047ab9 */ /* 0x000fe20000000a00 */
[----:B------:R-:W-:Y:S01]  /*0bd0*/  ULDC.64 UR36, c[0x0][0x208] ;  /* 0x0000820000247ab9 */ /* 0x000fe20000000a00 */
[----:B------:R-:W-:-:S04]  /*0be0*/  ISETP.NE.U32.AND P0, PT, RZ, UR4, PT ;  /* 0x00000004ff007c0c */ /* 0x000fc8000bf05070 */
[----:B------:R-:W-:-:S13]  /*0bf0*/  ISETP.NE.AND.EX P0, PT, RZ, UR5, PT, P0 ;  /* 0x00000005ff007c0c */ /* 0x000fda000bf05300 */
[----:B------:R-:W-:Y:S05]  /*0c00*/  @!P0 BRA `(.L_x_7) ;  /* 0x00000000001c8947 */ /* 0x000fea0003800000 */
[----:B------:R-:W0:Y:S02]  /*0c10*/  LDC.64 R4, c[0x0][0x598] ;  /* 0x00016600ff047b82 */ /* 0x000e240000000a00 */
[----:B0-----:R-:W2:Y:S02]  /*0c20*/  LDG.E.64 R4, desc[UR36][R4.64] ;  /* 0x0000002404047981 */ /* 0x001ea4000c1e1b00 */
[----:B--2---:R-:W-:-:S04]  /*0c30*/  ISETP.NE.U32.AND P0, PT, R4, RZ, PT ;  /* 0x000000ff0400720c */ /* 0x004fc80003f05070 */
[----:B------:R-:W-:-:S13]  /*0c40*/  ISETP.NE.AND.EX P0, PT, R5, RZ, PT, P0 ;  /* 0x000000ff0500720c */ /* 0x000fda0003f05300 */
[----:B------:R-:W-:Y:S05]  /*0c50*/  @!P0 BRA `(.L_x_7) ;  /* 0x0000000000088947 */ /* 0x000fea0003800000 */
[----:B------:R0:W5:Y:S01]  /*0c60*/  LD.E R22, desc[UR36][R4.64] ;  /* 0x0000002404167980 */ /* 0x000162000c101900 */
[----:B------:R-:W-:Y:S05]  /*0c70*/  BRA `(.L_x_8) ;  /* 0x0000000000247947 */ /* 0x000fea0003800000 */
.L_x_7:
[----:B------:R-:W-:Y:S02]  /*0c80*/  ULDC.64 UR4, c[0x0][0x588] ;  /* 0x0001620000047ab9 */ /* 0x000fe40000000a00 */
[----:B------:R-:W-:-:S04]  /*0c90*/  ISETP.NE.U32.AND P0, PT, RZ, UR4, PT ;  /* 0x00000004ff007c0c */ /* 0x000fc8000bf05070 */
[----:B------:R-:W-:-:S13]  /*0ca0*/  ISETP.NE.AND.EX P0, PT, RZ, UR5, PT, P0 ;  /* 0x00000005ff007c0c */ /* 0x000fda000bf05300 */
[----:B------:R-:W-:Y:S05]  /*0cb0*/  @!P0 BRA `(.L_x_9) ;  /* 0x00000000000c8947 */ /* 0x000fea0003800000 */
[----:B------:R-:W0:Y:S02]  /*0cc0*/  LDC.64 R22, c[0x0][0x588] ;  /* 0x00016200ff167b82 */ /* 0x000e240000000a00 */
[----:B0-----:R1:W5:Y:S01]  /*0cd0*/  LDG.E R22, desc[UR36][R22.64] ;  /* 0x0000002416167981 */ /* 0x001362000c1e1900 */
[----:B------:R-:W-:Y:S05]  /*0ce0*/  BRA `(.L_x_8) ;  /* 0x0000000000087947 */ /* 0x000fea0003800000 */
.L_x_9:
[----:B------:R-:W-:Y:S02]  /*0cf0*/  ULDC UR4, c[0x0][0x580] ;  /* 0x0001600000047ab9 */ /* 0x000fe40000000800 */
[----:B------:R-:W-:-:S07]  /*0d00*/  IMAD.U32 R22, RZ, RZ, UR4 ;  /* 0x00000004ff167e24 */ /* 0x000fce000f8e00ff */
.L_x_8:
[----:B------:R-:W-:Y:S02]  /*0d10*/  ULDC.64 UR4, c[0x0][0x5a0] ;  /* 0x0001680000047ab9 */ /* 0x000fe40000000a00 */
[----:B------:R-:W-:-:S04]  /*0d20*/  ISETP.NE.U32.AND P0, PT, RZ, UR4, PT ;  /* 0x00000004ff007c0c */ /* 0x000fc8000bf05070 */
[----:B------:R-:W-:-:S13]  /*0d30*/  ISETP.NE.AND.EX P0, PT, RZ, UR5, PT, P0 ;  /* 0x00000005ff007c0c */ /* 0x000fda000bf05300 */
[----:B------:R-:W-:Y:S05]  /*0d40*/  @!P0 BRA `(.L_x_10) ;  /* 0x00000000001c8947 */ /* 0x000fea0003800000 */
[----:B0-----:R-:W0:Y:S02]  /*0d50*/  LDC.64 R4, c[0x0][0x5a0] ;  /* 0x00016800ff047b82 */ /* 0x001e240000000a00 */
[----:B0-----:R-:W2:Y:S02]  /*0d60*/  LDG.E.64 R4, desc[UR36][R4.64] ;  /* 0x0000002404047981 */ /* 0x001ea4000c1e1b00 */
[----:B--2---:R-:W-:-:S04]  /*0d70*/  ISETP.NE.U32.AND P0, PT, R4, RZ, PT ;  /* 0x000000ff0400720c */ /* 0x004fc80003f05070 */
[----:B------:R-:W-:-:S13]  /*0d80*/  ISETP.NE.AND.EX P0, PT, R5, RZ, PT, P0 ;  /* 0x000000ff0500720c */ /* 0x000fda0003f05300 */
[----:B------:R-:W-:Y:S05]  /*0d90*/  @!P0 BRA `(.L_x_10) ;  /* 0x0000000000088947 */ /* 0x000fea0003800000 */
[----:B-1----:R0:W5:Y:S01]  /*0da0*/  LD.E R23, desc[UR36][R4.64] ;  /* 0x0000002404177980 */ /* 0x002162000c101900 */
[----:B------:R-:W-:Y:S05]  /*0db0*/  BRA `(.L_x_11) ;  /* 0x0000000000247947 */ /* 0x000fea0003800000 */
.L_x_10:
[----:B------:R-:W-:Y:S02]  /*0dc0*/  ULDC.64 UR4, c[0x0][0x590] ;  /* 0x0001640000047ab9 */ /* 0x000fe40000000a00 */
[----:B------:R-:W-:-:S04]  /*0dd0*/  ISETP.NE.U32.AND P0, PT, RZ, UR4, PT ;  /* 0x00000004ff007c0c */ /* 0x000fc8000bf05070 */
[----:B------:R-:W-:-:S13]  /*0de0*/  ISETP.NE.AND.EX P0, PT, RZ, UR5, PT, P0 ;  /* 0x00000005ff007c0c */ /* 0x000fda000bf05300 */
[----:B------:R-:W-:Y:S05]  /*0df0*/  @!P0 BRA `(.L_x_12) ;  /* 0x00000000000c8947 */ /* 0x000fea0003800000 */
[----:B0-----:R-:W1:Y:S02]  /*0e00*/  LDC.64 R4, c[0x0][0x590] ;  /* 0x00016400ff047b82 */ /* 0x001e640000000a00 */
[----:B-1----:R1:W5:Y:S01]  /*0e10*/  LDG.E R23, desc[UR36][R4.64] ;  /* 0x0000002404177981 */ /* 0x002362000c1e1900 */
[----:B------:R-:W-:Y:S05]  /*0e20*/  BRA `(.L_x_11) ;  /* 0x0000000000087947 */ /* 0x000fea0003800000 */
.L_x_12:
[----:B------:R-:W-:Y:S02]  /*0e30*/  ULDC UR4, c[0x0][0x584] ;  /* 0x0001610000047ab9 */ /* 0x000fe40000000800 */
[----:B-1----:R-:W-:-:S07]  /*0e40*/  IMAD.U32 R23, RZ, RZ, UR4 ;  /* 0x00000004ff177e24 */ /* 0x002fce000f8e00ff */
.L_x_11:
[----:B------:R-:W-:-:S13]  /*0e50*/  LOP3.LUT P0, RZ, R0, 0xff, RZ, 0xc0, !PT ;  /* 0x000000ff00ff7812 */ /* 0x000fda000780c0ff */
[----:B------:R-:W-:Y:S05]  /*0e60*/  @!P0 EXIT ;  /* 0x000000000000894d */ /* 0x000fea0003800000 */
[----:B------:R-:W-:Y:S01]  /*0e70*/  ULDC UR4, c[0x0][0x28c] ;  /* 0x0000a30000047ab9 */ /* 0x000fe20000000800 */
[----:B------:R-:W-:Y:S01]  /*0e80*/  UMOV UR38, URZ ;  /* 0x0000003f00267c82 */ /* 0x000fe20008000000 */
[----:B------:R-:W-:Y:S01]  /*0e90*/  UIADD3 UR4, UR4, 0x3f, URZ ;  /* 0x0000003f04047890 */ /* 0x000fe2000fffe03f */
[----:B------:R-:W-:-:S03]  /*0ea0*/  UMOV UR39, URZ ;  /* 0x0000003f00277c82 */ /* 0x000fc60008000000 */
[----:B------:R-:W-:-:S04]  /*0eb0*/  USHF.R.S32.HI UR5, URZ, 0x1f, UR4 ;  /* 0x0000001f3f057899 */ /* 0x000fc80008011404 */
[----:B------:R-:W-:-:S04]  /*0ec0*/  ULEA.HI UR5, UR5, UR4, URZ, 0x6 ;  /* 0x0000000405057291 */ /* 0x000fc8000f8f303f */
[----:B------:R-:W-:-:S12]  /*0ed0*/  USHF.R.S32.HI UR40, URZ, 0x6, UR5 ;  /* 0x000000063f287899 */ /* 0x000fd80008011405 */
.L_x_98:
[----:B------:R-:W-:Y:S01]  /*0ee0*/  LOP3.LUT R0, R18, 0x80, RZ, 0xc0, !PT ;  /* 0x0000008012007812 */ /* 0x000fe200078ec0ff */
[----:B------:R-:W2:Y:S01]  /*0ef0*/  S2UR UR7, SR_CgaCtaId ;  /* 0x00000000000779c3 */ /* 0x000ea20000008800 */
[----:B------:R-:W-:Y:S02]  /*0f00*/  UMOV UR6, 0x400 ;  /* 0x0000040000067882 */ /* 0x000fe40000000000 */
[----:B------:R-:W-:-:S06]  /*0f10*/  SHF.R.U32.HI R0, RZ, 0x7, R0 ;  /* 0x00000007ff007819 */ /* 0x000fcc0000011600 */
[----:B------:R-:W3:Y:S01]  /*0f20*/  SHFL.IDX PT, R0, R0, RZ, 0x1f ;  /* 0x00001fff00007589 */ /* 0x000ee200000e0000 */
[----:B--2---:R-:W-:Y:S01]  /*0f30*/  ULEA UR6, UR7, UR6, 0x18 ;  /* 0x0000000607067291 */ /* 0x004fe2000f8ec03f */
[----:B---3--:R-:W-:-:S13]  /*0f40*/  R2UR UR4, R0 ;  /* 0x00000000000472ca */ /* 0x008fda00000e0000 */
[----:B------:R-:W-:-:S04]  /*0f50*/  ULEA.HI UR5, UR4, UR4, URZ, 0x1 ;  /* 0x0000000404057291 */ /* 0x000fc8000f8f083f */
[----:B------:R-:W-:-:S04]  /*0f60*/  ULOP3.LUT UR5, UR5, 0xffffe, URZ, 0xc0, !UPT ;  /* 0x000ffffe05057892 */ /* 0x000fc8000f8ec03f */
[----:B------:R-:W-:-:S03]  /*0f70*/  UIADD3 UR5, UR4, -UR5, URZ ;  /* 0x8000000504057290 */ /* 0x000fc6000fffe03f */
[----:B------:R-:W-:Y:S01]  /*0f80*/  ULDC UR4, c[0x0][0x28c] ;  /* 0x0000a30000047ab9 */ /* 0x000fe20000000800 */
[----:B------:R-:W-:Y:S01]  /*0f90*/  ULEA UR5, UR5, UR6, 0xc ;  /* 0x0000000605057291 */ /* 0x000fe2000f8e603f */
[----:B------:R-:W-:-:S03]  /*0fa0*/  ISETP.LT.AND P0, PT, RZ, UR4, PT ;  /* 0x00000004ff007c0c */ /* 0x000fc6000bf01270 */
[----:B------:R-:W-:-:S04]  /*0fb0*/  UIADD3 UR5, UR5, 0x100, URZ ;  /* 0x0000010005057890 */ /* 0x000fc8000fffe03f */
[----:B------:R-:W-:-:S04]  /*0fc0*/  USHF.R.U32.HI UR5, URZ, 0x4, UR5 ;  /* 0x000000043f057899 */ /* 0x000fc80008011605 */
[----:B------:R-:W-:Y:S02]  /*0fd0*/  ULOP3.LUT UR41, UR5, 0x3fff, URZ, 0xc0, !UPT ;  /* 0x00003fff05297892 */ /* 0x000fe4000f8ec03f */
[----:B0---4-:R-:W-:Y:S10]  /*0fe0*/  @P0 BRA `(.L_x_13) ;  /* 0x0000000000400947 */ /* 0x011ff40003800000 */
[----:B------:R-:W-:Y:S01]  /*0ff0*/  MOV R0, 0x0 ;  /* 0x0000000000007802 */ /* 0x000fe20000000f00 */
[----:B------:R-:W-:Y:S01]  /*1000*/  ULDC.64 UR4, c[0x4][0x68] ;  /* 0x01001a0000047ab9 */ /* 0x000fe20000000a00 */
[----:B------:R-:W-:Y:S01]  /*1010*/  ULDC.64 UR6, c[0x4][0x8] ;  /* 0x0100020000067ab9 */ /* 0x000fe20000000a00 */
[----:B01----:R-:W-:Y:S01]  /*1020*/  IMAD.U32 R4, RZ, RZ, UR4 ;  /* 0x00000004ff047e24 */ /* 0x003fe2000f8e00ff */
[----:B------:R0:W1:Y:S01]  /*1030*/  LDC.64 R14, c[0x4][R0] ;  /* 0x01000000000e7b82 */ /* 0x0000620000000a00 */
[----:B------:R-:W-:Y:S01]  /*1040*/  IMAD.U32 R5, RZ, RZ, UR5 ;  /* 0x00000005ff057e24 */ /* 0x000fe2000f8e00ff */
[----:B------:R-:W-:Y:S01]  /*1050*/  ULDC.64 UR4, c[0x4][0x70] ;  /* 0x01001c0000047ab9 */ /* 0x000fe20000000a00 */
[----:B------:R-:W-:Y:S02]  /*1060*/  IMAD.U32 R10, RZ, RZ, UR6 ;  /* 0x00000006ff0a7e24 */ /* 0x000fe4000f8e00ff */
[----:B------:R-:W-:Y:S02]  /*1070*/  IMAD.U32 R6, RZ, RZ, UR4 ;  /* 0x00000004ff067e24 */ /* 0x000fe4000f8e00ff */
[----:B------:R-:W-:-:S02]  /*1080*/  IMAD.U32 R7, RZ, RZ, UR5 ;  /* 0x00000005ff077e24 */ /* 0x000fc4000f8e00ff */
[----:B------:R-:W-:Y:S02]  /*1090*/  IMAD.U32 R11, RZ, RZ, UR7 ;  /* 0x00000007ff0b7e24 */ /* 0x000fe4000f8e00ff */
[----:B------:R-:W-:Y:S02]  /*10a0*/  IMAD.MOV.U32 R8, RZ, RZ, 0x1e1 ;  /* 0x000001e1ff087424 */ /* 0x000fe400078e00ff */
[----:B------:R-:W-:Y:S02]  /*10b0*/  IMAD.MOV.U32 R12, RZ, RZ, 0x1 ;  /* 0x00000001ff0c7424 */ /* 0x000fe400078e00ff */
[----:B0-----:R-:W-:-:S07]  /*10c0*/  IMAD.MOV.U32 R13, RZ, RZ, RZ ;  /* 0x000000ffff0d7224 */ /* 0x001fce00078e00ff */
[----:B------:R-:W-:-:S07]  /*10d0*/  LEPC R20, `(.L_x_13) ;  /* 0x000000001014794e */ /* 0x000fce0000000000 */
[----:B-1---5:R-:W-:Y:S05]  /*10e0*/  CALL.ABS.NOINC R14 ;  /* 0x000000000e007343 */ /* 0x022fea0003c00000 */
.L_x_13:
[----:B------:R-:W-:-:S04]  /*10f0*/  LOP3.LUT R0, R19, 0x1, RZ, 0xfc, !PT ;  /* 0x0000000113007812 */ /* 0x000fc800078efcff */
[----:B------:R-:W-:-:S13]  /*1100*/  ISETP.NE.AND P0, PT, R0, 0x3, PT ;  /* 0x000000030000780c */ /* 0x000fda0003f05270 */
[----:B------:R-:W-:Y:S05]  /*1110*/  @!P0 BRA `(.L_x_14) ;  /* 0x0000000000048947 */ /* 0x000fea0003800000 */
[----:B------:R-:W-:Y:S01]  /*1120*/  BPT.TRAP 0x1 ;  /* 0x000000040000795c */ /* 0x000fe20000300000 */
.L_x_14:
[----:B------:R-:W2:Y:S01]  /*1130*/  S2UR UR5, SR_CgaCtaId ;  /* 0x00000000000579c3 */ /* 0x000ea20000008800 */
[----:B------:R-:W-:Y:S01]  /*1140*/  UMOV UR4, 0x400 ;  /* 0x0000040000047882 */ /* 0x000fe20000000000 */
[----:B------:R-:W-:Y:S02]  /*1150*/  IMAD.U32 R0, RZ, RZ, UR38 ;  /* 0x00000026ff007e24 */ /* 0x000fe4000f8e00ff */
[----:B------:R-:W-:-:S03]  /*1160*/  IMAD.U32 R3, RZ, RZ, UR39 ;  /* 0x00000027ff037e24 */ /* 0x000fc6000f8e00ff */
[----:B------:R-:W-:Y:S01]  /*1170*/  SHF.L.U32 R0, R0, 0x1f, RZ ;  /* 0x0000001f00007819 */ /* 0x000fe200000006ff */
[----:B--2---:R-:W-:-:S06]  /*1180*/  ULEA UR4, UR5, UR4, 0x18 ;  /* 0x0000000405047291 */ /* 0x004fcc000f8ec03f */
[----:B------:R-:W-:-:S04]  /*1190*/  IMAD.U32 R6, RZ, RZ, UR4 ;  /* 0x00000004ff067e24 */ /* 0x000fc8000f8e00ff */
[----:B------:R-:W-:-:S04]  /*11a0*/  IMAD R3, R3, 0x8, R6 ;  /* 0x0000000803037824 */ /* 0x000fc800078e0206 */
[----:B------:R2:W3:Y:S01]  /*11b0*/  SYNCS.PHASECHK.TRANS64.TRYWAIT P1, [R3+URZ], R0 ;  /* 0x00000000030075a7 */ /* 0x0004e2000802017f */
[----:B------:R-:W-:Y:S05]  /*11c0*/  @!P0 BRA `(.L_x_15) ;  /* 0x0000000000048947 */ /* 0x000fea0003800000 */
[----:B------:R-:W-:Y:S01]  /*11d0*/  BPT.TRAP 0x1 ;  /* 0x000000040000795c */ /* 0x000fe20000300000 */
.L_x_15:
[----:B---3--:R-:W-:Y:S05]  /*11e0*/  @P1 BRA `(.L_x_16) ;  /* 0x0000000000081947 */ /* 0x008fea0003800000 */
[----:B------:R-:W3:Y:S02]  /*11f0*/  SYNCS.PHASECHK.TRANS64.TRYWAIT P1, [R3+URZ], R0 ;  /* 0x00000000030075a7 */ /* 0x000ee4000802017f */
[----:B---3--:R-:W-:Y:S05]  /*1200*/  @!P1 BRA `(.L_x_17) ;  /* 0x0000004000409947 */ /* 0x008fea0003800000 */
.L_x_16:
[----:B------:R-:W-:-:S04]  /*1210*/  UISETP.LT.AND UP0, UPT, UR40, 0x1, UPT ;  /* 0x000000012800788c */ /* 0x000fc8000bf01270 */
[----:B------:R-:W-:-:S06]  /*1220*/  USEL UR4, UR40, 0x1, UP0 ;  /* 0x0000000128047887 */ /* 0x000fcc0008000000 */
[----:B--23--:R-:W-:Y:S01]  /*1230*/  IMAD.U32 R0, RZ, RZ, UR4 ;  /* 0x00000004ff007e24 */ /* 0x00cfe2000f8e00ff */
[----:B------:R-:W-:Y:S05]  /*1240*/  WARPSYNC.ALL ;  /* 0x0000000000007948 */ /* 0x000fea0003800000 */
[----:B------:R-:W-:-:S04]  /*1250*/  IADD3 R0, -R0, UR40, RZ ;  /* 0x0000002800007c10 */ /* 0x000fc8000fffe1ff */
[----:B------:R-:W-:Y:S02]  /*1260*/  ISETP.GE.AND P1, PT, R0, 0x1, PT ;  /* 0x000000010000780c */ /* 0x000fe40003f26270 */
[----:B------:R-:W-:Y:S01]  /*1270*/  R2UR UR4, R6 ;  /* 0x00000000060472ca */ /* 0x000fe200000e0000 */
[----:B------:R-:W-:Y:S01]  /*1280*/  ULOP3.LUT UR41, UR41, 0x10000, URZ, 0xfc, !UPT ;  /* 0x0001000029297892 */ /* 0x000fe2000f8efc3f */
[----:B------:R-:W-:Y:S01]  /*1290*/  WARPGROUP.ARRIVE ;  /* 0x00000000000079c5 */ /* 0x000fe20000000000 */
[----:B------:R-:W-:Y:S01]  /*12a0*/  UMOV UR5, 0x80000020 ;  /* 0x8000002000057882 */ /* 0x000fe20000000000 */
[----:B------:R-:W-:-:S09]  /*12b0*/  UMOV UR7, 0x80000020 ;  /* 0x8000002000077882 */ /* 0x000fd20000000000 */
[----:B------:R-:W-:-:S04]  /*12c0*/  UIADD3 UR4, UR4, 0x4100, URZ ;  /* 0x0000410004047890 */ /* 0x000fc8000fffe03f */
[----:B------:R-:W-:-:S04]  /*12d0*/  USHF.R.U32.HI UR4, URZ, 0x4, UR4 ;  /* 0x000000043f047899 */ /* 0x000fc80008011604 */
[----:B------:R-:W-:-:S04]  /*12e0*/  ULOP3.LUT UR4, UR4, 0x3fff, URZ, 0xc0, !UPT ;  /* 0x00003fff04047892 */ /* 0x000fc8000f8ec03f */
[----:B------:R-:W-:Y:S02]  /*12f0*/  ULOP3.LUT UR9, UR4, 0x10000, URZ, 0xfc, !UPT ;  /* 0x0001000004097892 */ /* 0x000fe4000f8efc3f */
[----:B------:R-:W-:Y:S02]  /*1300*/  ULEA UR4, UR39, UR41, 0x9 ;  /* 0x0000002927047291 */ /* 0x000fe4000f8e483f */
[----:B------:R-:W-:-:S09]  /*1310*/  ULEA UR6, UR39, UR9, 0x8 ;  /* 0x0000000927067291 */ /* 0x000fd2000f8e403f */
[----:B------:R-:W-:Y:S01]  /*1320*/  IGMMA.64x64x32.S8.S8 R24, gdesc[UR4], RZ, !UPT, gsb0 ;  /* 0x01e00000041879f1 */ /* 0x000fe2000c0410ff */
[----:B------:R-:W-:Y:S02]  /*1330*/  UIADD3 UR4, UR4, 0x2, URZ ;  /* 0x0000000204047890 */ /* 0x000fe4000fffe03f */
[----:B------:R-:W-:Y:S01]  /*1340*/  UIADD3 UR6, UR6, 0x2, URZ ;  /* 0x0000000206067890 */ /* 0x000fe2000fffe03f */
[----:B------:R-:W-:Y:S01]  /*1350*/  UMOV UR5, 0x80000020 ;  /* 0x8000002000057882 */ /* 0x000fe20000000000 */
[----:B------:R-:W-:Y:S01]  /*1360*/  UMOV UR7, 0x80000020 ;  /* 0x8000002000077882 */ /* 0x000fe20000000000 */
[----:B------:R-:W-:Y:S02]  /*1370*/  WARPGROUP.DEPBAR.LE gsb0, 0x0 ;  /* 0x00008000000079c5 */ /* 0x000fe40000010000 */
[----:B------:R-:W-:-:S06]  /*1380*/  WARPGROUP.ARRIVE ;  /* 0x00000000000079c5 */ /* 0x000fcc0000000000 */
[----:B------:R-:W-:Y:S03]  /*1390*/  IGMMA.64x64x32.S8.S8 R24, gdesc[UR4], R24, gsb0 ;  /* 0x01e00000041879f1 */ /* 0x000fe60008041018 */
[----:B------:R-:W-:Y:S02]  /*13a0*/  WARPGROUP.DEPBAR.LE gsb0, 0x0 ;  /* 0x00008000000079c5 */ /* 0x000fe40000010000 */
[----:B------:R-:W-:Y:S05]  /*13b0*/  @!P1 BRA `(.L_x_18) ;  /* 0x0000000000e09947 */ /* 0x000fea0003800000 */
[----:B------:R-:W-:Y:S02]  /*13c0*/  UIADD3 UR4, UR39, 0x1, URZ ;  /* 0x0000000127047890 */ /* 0x000fe4000fffe03f */
[----:B------:R-:W-:Y:S02]  /*13d0*/  IMAD.U32 R3, RZ, RZ, UR39 ;  /* 0x00000027ff037e24 */ /* 0x000fe4000f8e00ff */
[----:B------:R-:W-:-:S04]  /*13e0*/  UISETP.NE.AND UP0, UPT, UR4, 0x2, UPT ;  /* 0x000000020400788c */ /* 0x000fc8000bf05270 */
[----:B------:R-:W-:Y:S02]  /*13f0*/  USEL UR5, URZ, 0x1, UP0 ;  /* 0x000000013f057887 */ /* 0x000fe40008000000 */
[----:B------:R-:W-:Y:S02]  /*1400*/  USEL UR8, UR4, URZ, UP0 ;  /* 0x0000003f04087287 */ /* 0x000fe40008000000 */
[----:B------:R-:W-:-:S06]  /*1410*/  ULOP3.LUT UR5, UR38, UR5, URZ, 0x3c, !UPT ;  /* 0x0000000526057292 */ /* 0x000fcc000f8e3c3f */
[----:B------:R-:W-:-:S07]  /*1420*/  IMAD.U32 R7, RZ, RZ, UR5 ;  /* 0x00000005ff077e24 */ /* 0x000fce000f8e00ff */
.L_x_25:
[----:B------:R-:W-:Y:S05]  /*1430*/  @!P0 BRA `(.L_x_19) ;  /* 0x0000000000048947 */ /* 0x000fea0003800000 */
[----:B------:R-:W-:Y:S01]  /*1440*/  BPT.TRAP 0x1 ;  /* 0x000000040000795c */ /* 0x000fe20000300000 */
.L_x_19:
[----:B------:R-:W2:Y:S01]  /*1450*/  S2UR UR5, SR_CgaCtaId ;  /* 0x00000000000579c3 */ /* 0x000ea20000008800 */
[----:B------:R-:W-:Y:S01]  /*1460*/  UMOV UR4, 0x400 ;  /* 0x0000040000047882 */ /* 0x000fe20000000000 */
[----:B01----:R-:W-:Y:S01]  /*1470*/  IMAD.U32 R5, RZ, RZ, UR8 ;  /* 0x00000008ff057e24 */ /* 0x003fe2000f8e00ff */
[----:B------:R-:W-:Y:S01]  /*1480*/  SHF.L.U32 R4, R7, 0x1f, RZ ;  /* 0x0000001f07047819 */ /* 0x000fe200000006ff */
[----:B--2---:R-:W-:-:S06]  /*1490*/  ULEA UR4, UR5, UR4, 0x18 ;  /* 0x0000000405047291 */ /* 0x004fcc000f8ec03f */
[----:B------:R-:W-:-:S04]  /*14a0*/  IMAD.U32 R6, RZ, RZ, UR4 ;  /* 0x00000004ff067e24 */ /* 0x000fc8000f8e00ff */
[----:B------:R-:W-:-:S04]  /*14b0*/  IMAD R5, R5, 0x8, R6 ;  /* 0x0000000805057824 */ /* 0x000fc800078e0206 */
[----:B------:R0:W1:Y:S01]  /*14c0*/  SYNCS.PHASECHK.TRANS64.TRYWAIT P1, [R5+URZ], R4 ;  /* 0x00000004050075a7 */ /* 0x000062000802017f */
[----:B------:R-:W-:Y:S05]  /*14d0*/  @!P0 BRA `(.L_x_20) ;  /* 0x0000000000048947 */ /* 0x000fea0003800000 */
[----:B------:R-:W-:Y:S01]  /*14e0*/  BPT.TRAP 0x1 ;  /* 0x000000040000795c */ /* 0x000fe20000300000 */
.L_x_20:
[----:B-1----:R-:W-:Y:S05]  /*14f0*/  @P1 BRA `(.L_x_21) ;  /* 0x0000000000081947 */ /* 0x002fea0003800000 */
[----:B------:R-:W1:Y:S02]  /*1500*/  SYNCS.PHASECHK.TRANS64.TRYWAIT P1, [R5+URZ], R4 ;  /* 0x00000004050075a7 */ /* 0x000e64000802017f */
[----:B-1----:R-:W-:Y:S05]  /*1510*/  @!P1 BRA `(.L_x_22) ;  /* 0x0000003c00909947 */ /* 0x002fea0003800000 */
.L_x_21:
[----:B------:R-:W-:Y:S01]  /*1520*/  ULEA UR4, UR8, UR41, 0x9 ;  /* 0x0000002908047291 */ /* 0x000fe2000f8e483f */
[----:B------:R-:W-:Y:S01]  /*1530*/  WARPGROUP.ARRIVE ;  /* 0x00000000000079c5 */ /* 0x000fe20000000000 */
[----:B------:R-:W-:Y:S01]  /*1540*/  ULEA UR6, UR8, UR9, 0x8 ;  /* 0x0000000908067291 */ /* 0x000fe2000f8e403f */
[----:B------:R-:W-:Y:S01]  /*1550*/  UMOV UR5, 0x80000020 ;  /* 0x8000002000057882 */ /* 0x000fe20000000000 */
[----:B------:R-:W-:-:S07]  /*1560*/  UMOV UR7, 0x80000020 ;  /* 0x8000002000077882 */ /* 0x000fce0000000000 */
[----:B------:R-:W-:Y:S01]  /*1570*/  IGMMA.64x64x32.S8.S8 R24, gdesc[UR4], R24, gsb0 ;  /* 0x01e00000041879f1 */ /* 0x000fe20008041018 */
        /* <DEDUP_REMOVED lines=9> */
[----:B------:R-:W-:Y:S01]  /*1610*/  BPT.TRAP 0x1 ;  /* 0x000000040000795c */ /* 0x000fe20000300000 */
.L_x_23:
[----:B01----:R-:W-:Y:S01]  /*1620*/  IMAD R4, R3, 0x8, R6 ;  /* 0x0000000803047824 */ /* 0x003fe200078e0206 */
[----:B------:R-:W-:-:S03]  /*1630*/  ISETP.GT.U32.AND P1, PT, R19, 0x1, PT ;  /* 0x000000011300780c */ /* 0x000fc60003f24070 */
[----:B------:R-:W-:-:S05]  /*1640*/  VIADD R4, R4, 0x10 ;  /* 0x0000001004047836 */ /* 0x000fca0000000000 */
[----:B------:R-:W-:-:S04]  /*1650*/  PRMT R4, RZ, 0x654, R4 ;  /* 0x00000654ff047816 */ /* 0x000fc80000000004 */
[----:B------:R0:W-:Y:S01]  /*1660*/  SYNCS.ARRIVE.TRANS64.RED.A1T0 RZ, [R4+URZ], RZ ;  /* 0x000000ff04ff79a7 */ /* 0x0001e2000810043f */
[----:B------:R-:W-:Y:S05]  /*1670*/  @P1 BRA `(.L_x_24) ;  /* 0x0000000000041947 */ /* 0x000fea0003800000 */
[----:B------:R-:W-:Y:S01]  /*1680*/  BPT.TRAP 0x1 ;  /* 0x000000040000795c */ /* 0x000fe20000300000 */
.L_x_24:
[----:B------:R-:W-:Y:S01]  /*1690*/  UIADD3 UR8, UR8, 0x1, URZ ;  /* 0x0000000108087890 */ /* 0x000fe2000fffe03f */
[C---:B------:R-:W-:Y:S01]  /*16a0*/  ISETP.GT.AND P2, PT, R0.reuse, 0x1, PT ;  /* 0x000000010000780c */ /* 0x040fe20003f44270 */
[----:B------:R-:W-:Y:S02]  /*16b0*/  VIADD R3, R3, 0x1 ;  /* 0x0000000103037836 */ /* 0x000fe40000000000 */
[----:B------:R-:W-:Y:S01]  /*16c0*/  UISETP.NE.AND UP0, UPT, UR8, 0x2, UPT ;  /* 0x000000020800788c */ /* 0x000fe2000bf05270 */
[----:B------:R-:W-:Y:S02]  /*16d0*/  VIADD R0, R0, 0xffffffff ;  /* 0xffffffff00007836 */ /* 0x000fe40000000000 */
[C---:B------:R-:W-:Y:S01]  /*16e0*/  ISETP.NE.AND P1, PT, R3.reuse, 0x2, PT ;  /* 0x000000020300780c */ /* 0x040fe20003f25270 */
[----:B------:R-:W-:Y:S02]  /*16f0*/  USEL UR4, URZ, 0x1, UP0 ;  /* 0x000000013f047887 */ /* 0x000fe40008000000 */
[----:B------:R-:W-:Y:S01]  /*1700*/  USEL UR8, UR8, URZ, UP0 ;  /* 0x0000003f08087287 */ /* 0x000fe20008000000 */
[----:B------:R-:W-:-:S03]  /*1710*/  SEL R3, R3, RZ, P1 ;  /* 0x000000ff03037207 */ /* 0x000fc60000800000 */
[----:B------:R-:W-:Y:S01]  /*1720*/  LOP3.LUT R7, R7, UR4, RZ, 0x3c, !PT ;  /* 0x0000000407077c12 */ /* 0x000fe2000f8e3cff */
[----:B------:R-:W-:Y:S07]  /*1730*/  @P2 BRA `(.L_x_25) ;  /* 0xfffffffc003c2947 */ /* 0x000fee000383ffff */
.L_x_18:
[----:B------:R-:W2:Y:S02]  /*1740*/  LDC R0, c[0x0][0x28c] ;  /* 0x0000a300ff007b82 */ /* 0x000ea40000000800 */
[----:B--2---:R-:W-:-:S13]  /*1750*/  ISETP.GE.AND P1, PT, R0, 0x1, PT ;  /* 0x000000010000780c */ /* 0x004fda0003f26270 */
[----:B------:R-:W-:Y:S05]  /*1760*/  @!P1 BRA `(.L_x_26) ;  /* 0x0000000000389947 */ /* 0x000fea0003800000 */
[----:B------:R-:W-:Y:S05]  /*1770*/  @!P0 BRA `(.L_x_27) ;  /* 0x0000000000048947 */ /* 0x000fea0003800000 */
[----:B------:R-:W-:Y:S01]  /*1780*/  BPT.TRAP 0x1 ;  /* 0x000000040000795c */ /* 0x000fe20000300000 */
.L_x_27:
[----:B------:R-:W-:Y:S01]  /*1790*/  UISETP.LT.AND UP0, UPT, UR40, 0x1, UPT ;  /* 0x000000012800788c */ /* 0x000fe2000bf01270 */
[----:B------:R-:W-:-:S03]  /*17a0*/  ISETP.GT.U32.AND P0, PT, R19, 0x1, PT ;  /* 0x000000011300780c */ /* 0x000fc60003f04070 */
[----:B------:R-:W-:-:S04]  /*17b0*/  USEL UR4, UR40, 0x1, UP0 ;  /* 0x0000000128047887 */ /* 0x000fc80008000000 */
[----:B------:R-:W-:-:S04]  /*17c0*/  UIADD3 UR4, UR39, UR40, -UR4 ;  /* 0x0000002827047290 */ /* 0x000fc8000fffe804 */
[----:B------:R-:W-:-:S04]  /*17d0*/  USHF.L.U32 UR4, UR4, 0x3, URZ ;  /* 0x0000000304047899 */ /* 0x000fc8000800063f */
[----:B------:R-:W-:-:S06]  /*17e0*/  ULOP3.LUT UR4, UR4, 0x8, URZ, 0xc0, !UPT ;  /* 0x0000000804047892 */ /* 0x000fcc000f8ec03f */
[----:B------:R-:W-:-:S05]  /*17f0*/  IMAD.U32 R3, RZ, RZ, UR4 ;  /* 0x00000004ff037e24 */ /* 0x000fca000f8e00ff */
[----:B------:R-:W-:-:S04]  /*1800*/  IADD3 R0, R6, 0x10, R3 ;  /* 0x0000001006007810 */ /* 0x000fc80007ffe003 */
[----:B------:R-:W-:-:S04]  /*1810*/  PRMT R0, RZ, 0x654, R0 ;  /* 0x00000654ff007816 */ /* 0x000fc80000000000 */
[----:B------:R2:W-:Y:S01]  /*1820*/  SYNCS.ARRIVE.TRANS64.RED.A1T0 RZ, [R0+URZ], RZ ;  /* 0x000000ff00ff79a7 */ /* 0x0005e2000810043f */
[----:B------:R-:W-:Y:S05]  /*1830*/  @P0 BRA `(.L_x_26) ;  /* 0x0000000000040947 */ /* 0x000fea0003800000 */
[----:B------:R-:W-:Y:S01]  /*1840*/  BPT.TRAP 0x1 ;  /* 0x000000040000795c */ /* 0x000fe20000300000 */
.L_x_26:
[----:B------:R-:W3:Y:S01]  /*1850*/  LDC R8, c[0x0][0x288] ;  /* 0x0000a200ff087b82 */ /* 0x000ee20000000800 */
[--C-:B--2---:R-:W-:Y:S01]  /*1860*/  SHF.R.U32.HI R0, RZ, 0x2, R18.reuse ;  /* 0x00000002ff007819 */ /* 0x104fe20000011612 */
[----:B------:R-:W-:Y:S01]  /*1870*/  UIADD3 UR39, UR40, UR39, URZ ;  /* 0x0000002728277290 */ /* 0x000fe2000fffe03f */
[----:B01----:R-:W-:Y:S01]  /*1880*/  SHF.R.U32.HI R5, RZ, 0x7, R18 ;  /* 0x00000007ff057819 */ /* 0x003fe20000011612 */
[----:B------:R-:W-:Y:S01]  /*1890*/  IMAD.SHL.U32 R7, R58, 0x40, RZ ;  /* 0x000000403a077824 */ /* 0x000fe200078e00ff */
[----:B------:R-:W-:Y:S01]  /*18a0*/  LOP3.LUT R3, R0, 0x7, RZ, 0xc0, !PT ;  /* 0x0000000700037812 */ /* 0x000fe200078ec0ff */
[----:B------:R-:W-:Y:S01]  /*18b0*/  USHF.R.U32.HI UR4, URZ, 0x1, UR39 ;  /* 0x000000013f047899 */ /* 0x000fe20008011627 */
[----:B------:R-:W-:Y:S01]  /*18c0*/  LOP3.LUT R4, R18, 0x60, RZ, 0xc0, !PT ;  /* 0x0000006012047812 */ /* 0x000fe200078ec0ff */
[----:B------:R-:W-:Y:S01]  /*18d0*/  IMAD.SHL.U32 R13, R57, 0x80, RZ ;  /* 0x00000080390d7824 */ /* 0x000fe200078e00ff */
[----:B------:R-:W-:Y:S01]  /*18e0*/  LOP3.LUT R0, R5, 0x1, RZ, 0xc0, !PT ;  /* 0x0000000105007812 */ /* 0x000fe200078ec0ff */
[----:B------:R-:W-:Y:S01]  /*18f0*/  ULOP3.LUT UR4, UR4, 0x1, URZ, 0xc0, !UPT ;  /* 0x0000000104047892 */ /* 0x000fe2000f8ec03f */
[----:B------:R-:W-:Y:S01]  /*1900*/  SHF.R.U32.HI R6, RZ, 0x1, R4 ;  /* 0x00000001ff067819 */ /* 0x000fe20000011604 */
[----:B------:R-:W-:Y:S01]  /*1910*/  ULDC UR8, c[0x0][0x284] ;  /* 0x0000a10000087ab9 */ /* 0x000fe20000000800 */
[----:B------:R-:W-:Y:S01]  /*1920*/  UISETP.GT.U32.AND UP1, UPT, UR39, 0x1, UPT ;  /* 0x000000012700788c */ /* 0x000fe2000bf24070 */
[----:B------:R-:W-:Y:S01]  /*1930*/  IMAD.SHL.U32 R4, R0, 0x40, RZ ;  /* 0x0000004000047824 */ /* 0x000fe200078e00ff */
[----:B------:R-:W-:Y:S01]  /*1940*/  IADD3 R5, RZ, -R6, -R3 ;  /* 0x80000006ff057210 */ /* 0x000fe20007ffe803 */
[----:B------:R-:W-:Y:S01]  /*1950*/  UISETP.NE.U32.AND UP0, UPT, UR4, 0x1, UPT ;  /* 0x000000010400788c */ /* 0x000fe2000bf05070 */
[----:B------:R-:W-:Y:S01]  /*1960*/  SHF.R.S32.HI R14, RZ, 0x1f, R59 ;  /* 0x0000001fff0e7819 */ /* 0x000fe2000001143b */
[----:B------:R-:W-:Y:S01]  /*1970*/  ULDC.64 UR6, c[0x0][0x5d0] ;  /* 0x0001740000067ab9 */ /* 0x000fe20000000a00 */
[----:B------:R-:W-:Y:S01]  /*1980*/  LOP3.LUT R3, R4, 0x40, R3, 0xe2, !PT ;  /* 0x0000004004037812 */ /* 0x000fe200078ee203 */
[----:B------:R-:W-:Y:S01]  /*1990*/  UISETP.LT.U32.AND UP1, UPT, UR40, 0x2, UP1 ;  /* 0x000000022800788c */ /* 0x000fe20008f21070 */
[----:B------:R-:W-:Y:S01]  /*19a0*/  LOP3.LUT R4, R18, 0x3, RZ, 0xc0, !PT ;  /* 0x0000000312047812 */ /* 0x000fe200078ec0ff */
[----:B------:R-:W-:Y:S01]  /*19b0*/  UISETP.GT.U32.AND UP0, UPT, UR40, 0x1, !UP0 ;  /* 0x000000012800788c */ /* 0x000fe2000c704070 */
[----:B------:R-:W-:Y:S01]  /*19c0*/  IMAD R0, R0, -0x40, R5 ;  /* 0xffffffc000007824 */ /* 0x000fe200078e0205 */
[----:B---3--:R-:W-:Y:S01]  /*19d0*/  ISETP.GE.AND P0, PT, R7, R8, PT ;  /* 0x000000080700720c */ /* 0x008fe20003f06270 */
[----:B------:R-:W-:Y:S01]  /*19e0*/  USEL UR5, URZ, 0x1, !UP1 ;  /* 0x000000013f057887 */ /* 0x000fe2000c800000 */
[----:B------:R-:W-:Y:S01]  /*19f0*/  IMAD R12, R4, -0x2, R8 ;  /* 0xfffffffe040c7824 */ /* 0x000fe200078e0208 */
[----:B------:R-:W-:Y:S01]  /*1a00*/  USEL UR4, URZ, 0x1, !UP0 ;  /* 0x000000013f047887 */ /* 0x000fe2000c000000 */
[----:B------:R-:W-:Y:S01]  /*1a10*/  IMAD.SHL.U32 R8, R18, 0x2, RZ ;  /* 0x0000000212087824 */ /* 0x000fe200078e00ff */
[----:B------:R-:W-:Y:S01]  /*1a20*/  ISETP.GE.OR P0, PT, R13, UR8, P0 ;  /* 0x000000080d007c0c */ /* 0x000fe20008706670 */
[----:B------:R-:W-:Y:S01]  /*1a30*/  IMAD R4, R14, UR6, RZ ;  /* 0x000000060e047c24 */ /* 0x000fe2000f8e02ff */
[----:B------:R-:W-:Y:S01]  /*1a40*/  ULOP3.LUT UR39, UR39, 0x1, URZ, 0xc0, !UPT ;  /* 0x0000000127277892 */ /* 0x000fe2000f8ec03f */
[----:B------:R-:W-:Y:S01]  /*1a50*/  IMAD.WIDE R10, R57, 0x80, RZ ;  /* 0x00000080390a7825 */ /* 0x000fe200078e02ff */
[----:B------:R-:W-:Y:S01]  /*1a60*/  LOP3.LUT R8, R7, 0x6, R8, 0xf8, !PT ;  /* 0x0000000607087812 */ /* 0x000fe200078ef808 */
[----:B------:R-:W-:Y:S01]  /*1a70*/  ULOP3.LUT UR38, UR4, UR38, UR5, 0x96, !UPT ;  /* 0x0000002604267292 */ /* 0x000fe2000f8e9605 */
[----:B------:R-:W-:Y:S01]  /*1a80*/  IADD3 R20, -R13, UR8, R0 ;  /* 0x000000080d147c10 */ /* 0x000fe2000fffe100 */
[----:B------:R-:W-:Y:S01]  /*1a90*/  IMAD R15, R59, UR7, R4 ;  /* 0x000000073b0f7c24 */ /* 0x000fe2000f8e0204 */
[----:B------:R-:W-:Y:S01]  /*1aa0*/  SHF.R.S32.HI R9, RZ, 0x1f, R8 ;  /* 0x0000001fff097819 */ /* 0x000fe20000011408 */
[----:B------:R-:W-:Y:S01]  /*1ab0*/  IMAD.IADD R58, R12, 0x1, -R7 ;  /* 0x000000010c3a7824 */ /* 0x000fe200078e0a07 */
[----:B------:R-:W-:Y:S01]  /*1ac0*/  LOP3.LUT R65, R10, R3, R6, 0xfe, !PT ;  /* 0x000000030a417212 */ /* 0x000fe200078efe06 */
[----:B------:R-:W-:-:S02]  /*1ad0*/  IMAD.MOV.U32 R57, RZ, RZ, -0x1 ;  /* 0xffffffffff397424 */ /* 0x000fc400078e00ff */
[----:B------:R-:W-:-:S04]  /*1ae0*/  IMAD.WIDE.U32 R4, R59, UR6, R8 ;  /* 0x000000063b047c25 */ /* 0x000fc8000f8e0008 */
[----:B------:R-:W-:Y:S01]  /*1af0*/  IMAD.IADD R5, R5, 0x1, R15 ;  /* 0x0000000105057824 */ /* 0x000fe200078e020f */
[----:B------:R-:W-:Y:S06]  /*1b00*/  @P0 BRA `(.L_x_28) ;  /* 0x0000001c00100947 */ /* 0x000fec0003800000 */
[----:B------:R-:W0:Y:S01]  /*1b10*/  LDC.64 R12, c[0x0][0x5c8] ;  /* 0x00017200ff0c7b82 */ /* 0x000e220000000a00 */
[----:B------:R-:W-:Y:S01]  /*1b20*/  ULDC.64 UR4, c[0x0][0x5c0] ;  /* 0x0001700000047ab9 */ /* 0x000fe20000000a00 */
[----:B------:R-:W-:Y:S01]  /*1b30*/  BSSY B0, `(.L_x_28) ;  /* 0x00001c1000007945 */ /* 0x000fe20003800000 */
[-C--:B0-----:R-:W-:Y:S02]  /*1b40*/  IMAD R0, R11, R12.reuse, RZ ;  /* 0x0000000c0b007224 */ /* 0x081fe400078e02ff */
[----:B------:R-:W-:-:S04]  /*1b50*/  IMAD.WIDE.U32 R4, R65, R12, R4 ;  /* 0x0000000c41047225 */ /* 0x000fc800078e0004 */
[----:B------:R-:W-:Y:S01]  /*1b60*/  IMAD R3, R65, R13, R0 ;  /* 0x0000000d41037224 */ /* 0x000fe200078e0200 */
[----:B------:R-:W-:-:S03]  /*1b70*/  IADD3 R6, P0, R4, UR4, RZ ;  /* 0x0000000404067c10 */ /* 0x000fc6000ff1e0ff */
[----:B------:R-:W-:Y:S01]  /*1b80*/  IMAD.IADD R3, R5, 0x1, R3 ;  /* 0x0000000105037824 */ /* 0x000fe200078e0203 */
[----:B------:R-:W-:-:S04]  /*1b90*/  LEA R4, P1, R12, R6, 0x3 ;  /* 0x000000060c047211 */ /* 0x000fc800078218ff */
[----:B------:R-:W-:Y:S02]  /*1ba0*/  IADD3.X R7, R3, UR5, RZ, P0, !PT ;  /* 0x0000000503077c10 */ /* 0x000fe400087fe4ff */
[----:B-----5:R-:W-:Y:S02]  /*1bb0*/  ISETP.NE.AND P0, PT, R23, RZ, PT ;  /* 0x000000ff1700720c */ /* 0x020fe40003f05270 */
[----:B------:R-:W-:-:S11]  /*1bc0*/  LEA.HI.X R5, R12, R7, R13, 0x3, P1 ;  /* 0x000000070c057211 */ /* 0x000fd600008f1c0d */
[----:B------:R-:W-:Y:S05]  /*1bd0*/  @!P0 BRA `(.L_x_29) ;  /* 0x0000001400188947 */ /* 0x000fea0003800000 */
[----:B------:R-:W0:Y:S01]  /*1be0*/  LDC.64 R60, c[0x0][0x5b0] ;  /* 0x00016c00ff3c7b82 */ /* 0x000e220000000a00 */
[----:B------:R-:W-:Y:S01]  /*1bf0*/  ULDC.64 UR4, c[0x0][0x5b8] ;  /* 0x00016e0000047ab9 */ /* 0x000fe20000000a00 */
[----:B------:R-:W-:Y:S01]  /*1c00*/  ISETP.GE.AND P3, PT, R58, 0x1, PT ;  /* 0x000000013a00780c */ /* 0x000fe20003f66270 */
[----:B------:R-:W-:Y:S01]  /*1c10*/  IMAD R0, R14, UR4, RZ ;  /* 0x000000040e007c24 */ /* 0x000fe2000f8e02ff */
[----:B------:R-:W-:Y:S01]  /*1c20*/  BSSY B1, `(.L_x_30) ;  /* 0x000000e000017945 */ /* 0x000fe20003800000 */
[C---:B------:R-:W-:Y:S01]  /*1c30*/  IMAD.WIDE.U32 R14, R59.reuse, UR4, R8 ;  /* 0x000000043b0e7c25 */ /* 0x040fe2000f8e0008 */
[----:B------:R-:W-:Y:S02]  /*1c40*/  ISETP.LT.OR P1, PT, R20, 0x1, !P3 ;  /* 0x000000011400780c */ /* 0x000fe40005f21670 */
[----:B------:R-:W1:Y:S01]  /*1c50*/  LDC.64 R62, c[0x0][0x5a8] ;  /* 0x00016a00ff3e7b82 */ /* 0x000e620000000a00 */
[----:B------:R-:W-:Y:S02]  /*1c60*/  IMAD R13, R59, UR5, R0 ;  /* 0x000000053b0d7c24 */ /* 0x000fe4000f8e0200 */
[----:B------:R-:W-:-:S02]  /*1c70*/  IMAD.MOV.U32 R12, RZ, RZ, R14 ;  /* 0x000000ffff0c7224 */ /* 0x000fc400078e000e */
[----:B------:R-:W-:Y:S02]  /*1c80*/  IMAD.IADD R13, R15, 0x1, R13 ;  /* 0x000000010f0d7824 */ /* 0x000fe400078e020d */
[-C--:B0-----:R-:W-:Y:S02]  /*1c90*/  IMAD R10, R11, R60.reuse, RZ ;  /* 0x0000003c0b0a7224 */ /* 0x081fe400078e02ff */
[----:B------:R-:W-:-:S04]  /*1ca0*/  IMAD.WIDE.U32 R8, R65, R60, R12 ;  /* 0x0000003c41087225 */ /* 0x000fc800078e000c */
[----:B------:R-:W-:Y:S01]  /*1cb0*/  IMAD R21, R65, R61, R10 ;  /* 0x0000003d41157224 */ /* 0x000fe200078e020a */
[----:B-1----:R-:W-:-:S04]  /*1cc0*/  IADD3 R8, P0, R8, R62, RZ ;  /* 0x0000003e08087210 */ /* 0x002fc80007f1e0ff */
[----:B------:R-:W-:Y:S01]  /*1cd0*/  IADD3.X R9, R63, R9, R21, P0, !PT ;  /* 0x000000093f097210 */ /* 0x000fe200007fe415 */
[----:B------:R-:W-:Y:S08]  /*1ce0*/  @P1 BRA `(.L_x_31) ;  /* 0x0000000000041947 */ /* 0x000ff00003800000 */
[----:B------:R0:W5:Y:S02]  /*1cf0*/  LDG.E.U8 R56, desc[UR36][R8.64] ;  /* 0x0000002408387981 */ /* 0x000164000c1e1100 */
.L_x_31:
[----:B------:R-:W-:Y:S05]  /*1d00*/  BSYNC B1 ;  /* 0x0000000000017941 */ /* 0x000fea0003800000 */
.L_x_30:
[----:B-----5:R-:W-:Y:S01]  /*1d10*/  LOP3.LUT R0, R56, 0xffff, RZ, 0xc0, !PT ;  /* 0x0000ffff38007812 */ /* 0x020fe200078ec0ff */
[----:B------:R-:W-:Y:S01]  /*1d20*/  IMAD.SHL.U32 R10, R60, 0x8, RZ ;  /* 0x000000083c0a7824 */ /* 0x000fe200078e00ff */
[----:B------:R-:W-:Y:S01]  /*1d30*/  ISETP.GE.AND P2, PT, R58, 0x2, PT ;  /* 0x000000023a00780c */ /* 0x000fe20003f46270 */
[----:B------:R-:W-:Y:S01]  /*1d40*/  BSSY B1, `(.L_x_32) ;  /* 0x000000e000017945 */ /* 0x000fe20003800000 */
[----:B------:R-:W-:Y:S02]  /*1d50*/  PRMT R0, R0, 0x8880, RZ ;  /* 0x0000888000007816 */ /* 0x000fe400000000ff */
[----:B------:R-:W-:Y:S02]  /*1d60*/  ISETP.LT.OR P0, PT, R20, 0x1, !P2 ;  /* 0x000000011400780c */ /* 0x000fe40005701670 */
[----:B------:R-:W-:Y:S01]  /*1d70*/  SHF.L.U64.HI R11, R60, 0x3, R61 ;  /* 0x000000033c0b7819 */ /* 0x000fe2000001023d */
[----:B------:R-:W-:-:S04]  /*1d80*/  IMAD R3, R0, R23, RZ ;  /* 0x0000001700037224 */ /* 0x000fc800078e02ff */
[----:B------:R-:W-:Y:S02]  /*1d90*/  @!P1 IMAD R15, R24, R22, R3 ;  /* 0x00000016180f9224 */ /* 0x000fe400078e0203 */
[----:B------:R-:W-:-:S03]  /*1da0*/  IMAD.WIDE.U32 R10, R65, R60, R10 ;  /* 0x0000003c410a7225 */ /* 0x000fc600078e000a */
[----:B------:R1:W-:Y:S01]  /*1db0*/  @!P1 STG.E.U8 desc[UR36][R6.64], R15 ;  /* 0x0000000f06009986 */ /* 0x0003e2000c101124 */
[----:B------:R-:W-:Y:S01]  /*1dc0*/  IADD3 R10, P4, P5, R14, R62, R10 ;  /* 0x0000003e0e0a7210 */ /* 0x000fe20007d9e00a */
[----:B------:R-:W-:Y:S01]  /*1dd0*/  IMAD.IADD R14, R21, 0x1, R11 ;  /* 0x00000001150e7824 */ /* 0x000fe200078e020b */
[----:B------:R-:W-:Y:S11]  /*1de0*/  @P0 BRA `(.L_x_33) ;  /* 0x00000000000c0947 */ /* 0x000ff60003800000 */
[----:B------:R-:W2:Y:S02]  /*1df0*/  LDG.E.U8 R56, desc[UR36][R8.64+0x1] ;  /* 0x0000012408387981 */ /* 0x000ea4000c1e1100 */
[----:B--2---:R-:W-:-:S05]  /*1e00*/  PRMT R0, R56, 0x8880, RZ ;  /* 0x0000888038007816 */ /* 0x004fca00000000ff */
[----:B------:R-:W-:-:S07]  /*1e10*/  IMAD R3, R0, R23, RZ ;  /* 0x0000001700037224 */ /* 0x000fce00078e02ff */
.L_x_33:
[----:B------:R-:W-:Y:S05]  /*1e20*/  BSYNC B1 ;  /* 0x0000000000017941 */ /* 0x000fea0003800000 */
.L_x_32:
[----:B------:R-:W-:Y:S01]  /*1e30*/  ISETP.LT.OR P3, PT, R20, 0x9, !P3 ;  /* 0x000000091400780c */ /* 0x000fe20005f61670 */
[----:B------:R-:W-:Y:S01]  /*1e40*/  @!P0 IMAD R25, R25, R22, R3 ;  /* 0x0000001619198224 */ /* 0x000fe200078e0203 */
[C---:B------:R-:W-:Y:S01]  /*1e50*/  ISETP.GE.AND P1, PT, R58.reuse, 0x9, PT ;  /* 0x000000093a00780c */ /* 0x040fe20003f26270 */
[----:B------:R-:W-:Y:S01]  /*1e60*/  BSSY B1, `(.L_x_34) ;  /* 0x000000b000017945 */ /* 0x000fe20003800000 */
[----:B------:R-:W-:Y:S02]  /*1e70*/  IADD3.X R11, R13, R63, R14, P4, P5 ;  /* 0x0000003f0d0b7210 */ /* 0x000fe400027ea40e */
[----:B------:R2:W-:Y:S01]  /*1e80*/  @!P0 STG.E.U8 desc[UR36][R6.64+0x1], R25 ;  /* 0x0000011906008986 */ /* 0x0005e2000c101124 */
[----:B------:R-:W-:Y:S02]  /*1e90*/  ISETP.GE.AND P0, PT, R58, 0xa, PT ;  /* 0x0000000a3a00780c */ /* 0x000fe40003f06270 */
[C---:B------:R-:W-:Y:S02]  /*1ea0*/  ISETP.LT.OR P2, PT, R20.reuse, 0x9, !P2 ;  /* 0x000000091400780c */ /* 0x040fe40005741670 */
[----:B------:R-:W-:-:S02]  /*1eb0*/  ISETP.LT.OR P5, PT, R20, 0x1, !P1 ;  /* 0x000000011400780c */ /* 0x000fc40004fa1670 */
[----:B------:R-:W-:Y:S01]  /*1ec0*/  ISETP.LT.OR P4, PT, R20, 0x1, !P0 ;  /* 0x000000011400780c */ /* 0x000fe20004781670 */
[----:B------:R-:W-:-:S12]  /*1ed0*/  @P3 BRA `(.L_x_35) ;  /* 0x00000000000c3947 */ /* 0x000fd80003800000 */
[----:B------:R-:W3:Y:S02]  /*1ee0*/  LDG.E.U8 R56, desc[UR36][R10.64] ;  /* 0x000000240a387981 */ /* 0x000ee4000c1e1100 */
[----:B---3--:R-:W-:-:S05]  /*1ef0*/  PRMT R0, R56, 0x8880, RZ ;  /* 0x0000888038007816 */ /* 0x008fca00000000ff */
[----:B------:R-:W-:-:S07]  /*1f00*/  IMAD R3, R0, R23, RZ ;  /* 0x0000001700037224 */ /* 0x000fce00078e02ff */
.L_x_35:
[----:B------:R-:W-:Y:S05]  /*1f10*/  BSYNC B1 ;  /* 0x0000000000017941 */ /* 0x000fea0003800000 */
.L_x_34:
[----:B------:R-:W-:Y:S01]  /*1f20*/  @!P3 IMAD R13, R26, R22, R3 ;  /* 0x000000161a0db224 */ /* 0x000fe200078e0203 */
[----:B------:R-:W-:Y:S04]  /*1f30*/  BSSY B1, `(.L_x_36) ;  /* 0x0000006000017945 */ /* 0x000fe80003800000 */
[----:B------:R3:W-:Y:S01]  /*1f40*/  @!P3 STG.E.U8 desc[UR36][R4.64], R13 ;  /* 0x0000000d0400b986 */ /* 0x0007e2000c101124 */
[----:B------:R-:W-:Y:S05]  /*1f50*/  @P2 BRA `(.L_x_37) ;  /* 0x00000000000c2947 */ /* 0x000fea0003800000 */
[----:B------:R-:W4:Y:S02]  /*1f60*/  LDG.E.U8 R56, desc[UR36][R10.64+0x1] ;  /* 0x000001240a387981 */ /* 0x000f24000c1e1100 */
[----:B----4-:R-:W-:-:S05]  /*1f70*/  PRMT R0, R56, 0x8880, RZ ;  /* 0x0000888038007816 */ /* 0x010fca00000000ff */
[----:B------:R-:W-:-:S07]  /*1f80*/  IMAD R3, R0, R23, RZ ;  /* 0x0000001700037224 */ /* 0x000fce00078e02ff */
.L_x_37:
[----:B------:R-:W-:Y:S05]  /*1f90*/  BSYNC B1 ;  /* 0x0000000000017941 */ /* 0x000fea0003800000 */
.L_x_36:
[----:B------:R-:W-:Y:S01]  /*1fa0*/  @!P2 IMAD R27, R27, R22, R3 ;  /* 0x000000161b1ba224 */ /* 0x000fe200078e0203 */
[----:B------:R-:W-:Y:S04]  /*1fb0*/  BSSY B1, `(.L_x_38) ;  /* 0x0000006000017945 */ /* 0x000fe80003800000 */
[----:B------:R4:W-:Y:S01]  /*1fc0*/  @!P2 STG.E.U8 desc[UR36][R4.64+0x1], R27 ;  /* 0x0000011b0400a986 */ /* 0x0009e2000c101124 */
[----:B------:R-:W-:Y:S05]  /*1fd0*/  @P5 BRA `(.L_x_39) ;  /* 0x00000000000c5947 */ /* 0x000fea0003800000 */
[----:B------:R-:W5:Y:S02]  /*1fe0*/  LDG.E.U8 R56, desc[UR36][R8.64+0x8] ;  /* 0x0000082408387981 */ /* 0x000f64000c1e1100 */
[----:B-----5:R-:W-:-:S05]  /*1ff0*/  PRMT R0, R56, 0x8880, RZ ;  /* 0x0000888038007816 */ /* 0x020fca00000000ff */
[----:B------:R-:W-:-:S07]  /*2000*/  IMAD R3, R0, R23, RZ ;  /* 0x0000001700037224 */ /* 0x000fce00078e02ff */
.L_x_39:
[----:B------:R-:W-:Y:S05]  /*2010*/  BSYNC B1 ;  /* 0x0000000000017941 */ /* 0x000fea0003800000 */
.L_x_38:
[----:B---3--:R-:W-:Y:S01]  /*2020*/  @!P5 IMAD R13, R28, R22, R3 ;  /* 0x000000161c0dd224 */ /* 0x008fe200078e0203 */
[----:B------:R-:W-:Y:S04]  /*2030*/  BSSY B1, `(.L_x_40) ;  /* 0x0000006000017945 */ /* 0x000fe80003800000 */
[----:B------:R3:W-:Y:S01]  /*2040*/  @!P5 STG.E.U8 desc[UR36][R6.64+0x8], R13 ;  /* 0x0000080d0600d986 */ /* 0x0007e2000c101124 */
[----:B------:R-:W-:Y:S05]  /*2050*/  @P4 BRA `(.L_x_41) ;  /* 0x00000000000c4947 */ /* 0x000fea0003800000 */
[----:B------:R-:W5:Y:S02]  /*2060*/  LDG.E.U8 R56, desc[UR36][R8.64+0x9] ;  /* 0x0000092408387981 */ /* 0x000f64000c1e1100 */
[----:B-----5:R-:W-:-:S05]  /*2070*/  PRMT R0, R56, 0x8880, RZ ;  /* 0x0000888038007816 */ /* 0x020fca00000000ff */
[----:B------:R-:W-:-:S07]  /*2080*/  IMAD R3, R0, R23, RZ ;  /* 0x0000001700037224 */ /* 0x000fce00078e02ff */
.L_x_41:
[----:B------:R-:W-:Y:S05]  /*2090*/  BSYNC B1 ;  /* 0x0000000000017941 */ /* 0x000fea0003800000 */
.L_x_40:
[----:B------:R-:W-:Y:S01]  /*20a0*/  ISETP.LT.OR P1, PT, R20, 0x9, !P1 ;  /* 0x000000091400780c */ /* 0x000fe20004f21670 */
[----:B------:R-:W-:Y:S01]  /*20b0*/  @!P4 IMAD R29, R29, R22, R3 ;  /* 0x000000161d1dc224 */ /* 0x000fe200078e0203 */
[C---:B------:R-:W-:Y:S01]  /*20c0*/  ISETP.GE.AND P3, PT, R58.reuse, 0x11, PT ;  /* 0x000000113a00780c */ /* 0x040fe20003f66270 */
[----:B------:R-:W-:Y:S01]  /*20d0*/  BSSY B1, `(.L_x_42) ;  /* 0x000000a000017945 */ /* 0x000fe20003800000 */
[----:B------:R-:W-:Y:S02]  /*20e0*/  ISETP.GE.AND P2, PT, R58, 0x12, PT ;  /* 0x000000123a00780c */ /* 0x000fe40003f46270 */
[----:B------:R0:W-:Y:S01]  /*20f0*/  @!P4 STG.E.U8 desc[UR36][R6.64+0x9], R29 ;  /* 0x0000091d0600c986 */ /* 0x0001e2000c101124 */
[C---:B------:R-:W-:Y:S02]  /*2100*/  ISETP.LT.OR P0, PT, R20.reuse, 0x9, !P0 ;  /* 0x000000091400780c */ /* 0x040fe40004701670 */
[C---:B------:R-:W-:Y:S02]  /*2110*/  ISETP.LT.OR P5, PT, R20.reuse, 0x1, !P3 ;  /* 0x000000011400780c */ /* 0x040fe40005fa1670 */
[----:B------:R-:W-:-:S02]  /*2120*/  ISETP.LT.OR P4, PT, R20, 0x1, !P2 ;  /* 0x000000011400780c */ /* 0x000fc40005781670 */
[----:B------:R-:W-:Y:S11]  /*2130*/  @P1 BRA `(.L_x_43) ;  /* 0x00000000000c1947 */ /* 0x000ff60003800000 */
[----:B------:R-:W5:Y:S02]  /*2140*/  LDG.E.U8 R56, desc[UR36][R10.64+0x8] ;  /* 0x000008240a387981 */ /* 0x000f64000c1e1100 */
[----:B-----5:R-:W-:-:S05]  /*2150*/  PRMT R0, R56, 0x8880, RZ ;  /* 0x0000888038007816 */ /* 0x020fca00000000ff */
[----:B------:R-:W-:-:S07]  /*2160*/  IMAD R3, R0, R23, RZ ;  /* 0x0000001700037224 */ /* 0x000fce00078e02ff */
.L_x_43:
[----:B------:R-:W-:Y:S05]  /*2170*/  BSYNC B1 ;  /* 0x0000000000017941 */ /* 0x000fea0003800000 */
.L_x_42:
[----:B---3--:R-:W-:Y:S01]  /*2180*/  @!P1 IMAD R13, R30, R22, R3 ;  /* 0x000000161e0d9224 */ /* 0x008fe200078e0203 */
[----:B------:R-:W-:Y:S04]  /*2190*/  BSSY B1, `(.L_x_44) ;  /* 0x0000006000017945 */ /* 0x000fe80003800000 */
[----:B------:R3:W-:Y:S01]  /*21a0*/  @!P1 STG.E.U8 desc[UR36][R4.64+0x8], R13 ;  /* 0x0000080d04009986 */ /* 0x0007e2000c101124 */
[----:B------:R-:W-:Y:S05]  /*21b0*/  @P0 BRA `(.L_x_45) ;  /* 0x00000000000c0947 */ /* 0x000fea0003800000 */
[----:B------:R-:W5:Y:S02]  /*21c0*/  LDG.E.U8 R56, desc[UR36][R10.64+0x9] ;  /* 0x000009240a387981 */ /* 0x000f64000c1e1100 */
[----:B-----5:R-:W-:-:S05]  /*21d0*/  PRMT R0, R56, 0x8880, RZ ;  /* 0x0000888038007816 */ /* 0x020fca00000000ff */
[----:B------:R-:W-:-:S07]  /*21e0*/  IMAD R3, R0, R23, RZ ;  /* 0x0000001700037224 */ /* 0x000fce00078e02ff */
.L_x_45:
[----:B------:R-:W-:Y:S05]  /*21f0*/  BSYNC B1 ;  /* 0x0000000000017941 */ /* 0x000fea0003800000 */
.L_x_44:
[----:B------:R-:W-:Y:S01]  /*2200*/  @!P0 IMAD R31, R31, R22, R3 ;  /* 0x000000161f1f8224 */ /* 0x000fe200078e0203 */
[----:B------:R-:W-:Y:S04]  /*2210*/  BSSY B1, `(.L_x_46) ;  /* 0x0000006000017945 */ /* 0x000fe80003800000 */
[----:B------:R0:W-:Y:S01]  /*2220*/  @!P0 STG.E.U8 desc[UR36][R4.64+0x9], R31 ;  /* 0x0000091f04008986 */ /* 0x0001e2000c101124 */
[----:B------:R-:W-:Y:S05]  /*2230*/  @P5 BRA `(.L_x_47) ;  /* 0x00000000000c5947 */ /* 0x000fea0003800000 */
[----:B------:R-:W5:Y:S02]  /*2240*/  LDG.E.U8 R56, desc[UR36][R8.64+0x10] ;  /* 0x0000102408387981 */ /* 0x000f64000c1e1100 */
[----:B-----5:R-:W-:-:S05]  /*2250*/  PRMT R0, R56, 0x8880, RZ ;  /* 0x0000888038007816 */ /* 0x020fca00000000ff */
[----:B------:R-:W-:-:S07]  /*2260*/  IMAD R3, R0, R23, RZ ;  /* 0x0000001700037224 */ /* 0x000fce00078e02ff */
.L_x_47:
[----:B------:R-:W-:Y:S05]  /*2270*/  BSYNC B1 ;  /* 0x0000000000017941 */ /* 0x000fea0003800000 */
.L_x_46:
[----:B---3--:R-:W-:Y:S01]  /*2280*/  @!P5 IMAD R13, R32, R22, R3 ;  /* 0x00000016200dd224 */ /* 0x008fe200078e0203 */
[----:B------:R-:W-:Y:S04]  /*2290*/  BSSY B1, `(.L_x_48) ;  /* 0x0000006000017945 */ /* 0x000fe80003800000 */
[----:B------:R3:W-:Y:S01]  /*22a0*/  @!P5 STG.E.U8 desc[UR36][R6.64+0x10], R13 ;  /* 0x0000100d0600d986 */ /* 0x0007e2000c101124 */
[----:B------:R-:W-:Y:S05]  /*22b0*/  @P4 BRA `(.L_x_49) ;  /* 0x00000000000c4947 */ /* 0x000fea0003800000 */
[----:B------:R-:W5:Y:S02]  /*22c0*/  LDG.E.U8 R56, desc[UR36][R8.64+0x11] ;  /* 0x0000112408387981 */ /* 0x000f64000c1e1100 */
[----:B-----5:R-:W-:-:S05]  /*22d0*/  PRMT R0, R56, 0x8880, RZ ;  /* 0x0000888038007816 */ /* 0x020fca00000000ff */
[----:B------:R-:W-:-:S07]  /*22e0*/  IMAD R3, R0, R23, RZ ;  /* 0x0000001700037224 */ /* 0x000fce00078e02ff */
.L_x_49:
[----:B------:R-:W-:Y:S05]  /*22f0*/  BSYNC B1 ;  /* 0x0000000000017941 */ /* 0x000fea0003800000 */
.L_x_48:
        /* <DEDUP_REMOVED lines=13> */
.L_x_51:
[----:B------:R-:W-:Y:S05]  /*23d0*/  BSYNC B1 ;  /* 0x0000000000017941 */ /* 0x000fea0003800000 */
.L_x_50:
[----:B---3--:R-:W-:Y:S01]  /*23e0*/  @!P3 IMAD R13, R34, R22, R3 ;  /* 0x00000016220db224 */ /* 0x008fe200078e0203 */
[----:B------:R-:W-:Y:S04]  /*23f0*/  BSSY B1, `(.L_x_52) ;  /* 0x0000006000017945 */ /* 0x000fe80003800000 */
[----:B------:R3:W-:Y:S01]  /*2400*/  @!P3 STG.E.U8 desc[UR36][R4.64+0x10], R13 ;  /* 0x0000100d0400b986 */ /* 0x0007e2000c101124 */
[----:B------:R-:W-:Y:S05]  /*2410*/  @P2 BRA `(.L_x_53) ;  /* 0x00000000000c2947 */ /* 0x000fea0003800000 */
[----:B------:R-:W5:Y:S02]  /*2420*/  LDG.E.U8 R56, desc[UR36][R10.64+0x11] ;  /* 0x000011240a387981 */ /* 0x000f64000c1e1100 */
[----:B-----5:R-:W-:-:S05]  /*2430*/  PRMT R0, R56, 0x8880, RZ ;  /* 0x0000888038007816 */ /* 0x020fca00000000ff */
[----:B------:R-:W-:-:S07]  /*2440*/  IMAD R3, R0, R23, RZ ;  /* 0x0000001700037224 */ /* 0x000fce00078e02ff */
.L_x_53:
[----:B------:R-:W-:Y:S05]  /*2450*/  BSYNC B1 ;  /* 0x0000000000017941 */ /* 0x000fea0003800000 */
.L_x_52:
[----:B------:R-:W-:Y:S01]  /*2460*/  @!P2 IMAD R35, R35, R22, R3 ;  /* 0x000000162323a224 */ /* 0x000fe200078e0203 */
[----:B------:R-:W-:Y:S04]  /*2470*/  BSSY B1, `(.L_x_54) ;  /* 0x0000006000017945 */ /* 0x000fe80003800000 */
[----:B------:R0:W-:Y:S01]  /*2480*/  @!P2 STG.E.U8 desc[UR36][R4.64+0x11], R35 ;  /* 0x000011230400a986 */ /* 0x0001e2000c101124 */
[----:B------:R-:W-:Y:S05]  /*2490*/  @P5 BRA `(.L_x_55) ;  /* 0x00000000000c5947 */ /* 0x000fea0003800000 */
[----:B------:R-:W5:Y:S02]  /*24a0*/  LDG.E.U8 R56, desc[UR36][R8.64+0x18] ;  /* 0x0000182408387981 */ /* 0x000f64000c1e1100 */
[----:B-----5:R-:W-:-:S05]  /*24b0*/  PRMT R0, R56, 0x8880, RZ ;  /* 0x0000888038007816 */ /* 0x020fca00000000ff */
[----:B------:R-:W-:-:S07]  /*24c0*/  IMAD R3, R0, R23, RZ ;  /* 0x0000001700037224 */ /* 0x000fce00078e02ff */
.L_x_55:
[----:B------:R-:W-:Y:S05]  /*24d0*/  BSYNC B1 ;  /* 0x0000000000017941 */ /* 0x000fea0003800000 */
.L_x_54:
[----:B---3--:R-:W-:Y:S01]  /*24e0*/  @!P5 IMAD R13, R36, R22, R3 ;  /* 0x00000016240dd224 */ /* 0x008fe200078e0203 */
[----:B------:R-:W-:Y:S04]  /*24f0*/  BSSY B1, `(.L_x_56) ;  /* 0x0000006000017945 */ /* 0x000fe80003800000 */
[----:B------:R3:W-:Y:S01]  /*2500*/  @!P5 STG.E.U8 desc[UR36][R6.64+0x18], R13 ;  /* 0x0000180d0600d986 */ /* 0x0007e2000c101124 */
[----:B------:R-:W-:Y:S05]  /*2510*/  @P4 BRA `(.L_x_57) ;  /* 0x00000000000c4947 */ /* 0x000fea0003800000 */
[----:B------:R-:W5:Y:S02]  /*2520*/  LDG.E.U8 R56, desc[UR36][R8.64+0x19] ;  /* 0x0000192408387981 */ /* 0x000f64000c1e1100 */
[----:B-----5:R-:W-:-:S05]  /*2530*/  PRMT R0, R56, 0x8880, RZ ;  /* 0x0000888038007816 */ /* 0x020fca00000000ff */
[----:B------:R-:W-:-:S07]  /*2540*/  IMAD R3, R0, R23, RZ ;  /* 0x0000001700037224 */ /* 0x000fce00078e02ff */
.L_x_57:
[----:B------:R-:W-:Y:S05]  /*2550*/  BSYNC B1 ;  /* 0x0000000000017941 */ /* 0x000fea0003800000 */
.L_x_56:
        /* <DEDUP_REMOVED lines=13> */
.L_x_59:
[----:B------:R-:W-:Y:S05]  /*2630*/  BSYNC B1 ;  /* 0x0000000000017941 */ /* 0x000fea0003800000 */
.L_x_58:
[----:B---3--:R-:W-:Y:S01]  /*2640*/  @!P1 IMAD R13, R38, R22, R3 ;  /* 0x00000016260d9224 */ /* 0x008fe200078e0203 */
[----:B------:R-:W-:Y:S04]  /*2650*/  BSSY B1, `(.L_x_60) ;  /* 0x0000006000017945 */ /* 0x000fe80003800000 */
[----:B------:R3:W-:Y:S01]  /*2660*/  @!P1 STG.E.U8 desc[UR36][R4.64+0x18], R13 ;  /* 0x0000180d04009986 */ /* 0x0007e2000c101124 */
[----:B------:R-:W-:Y:S05]  /*2670*/  @P4 BRA `(.L_x_61) ;  /* 0x00000000000c4947 */ /* 0x000fea0003800000 */
[----:B------:R-:W5:Y:S02]  /*2680*/  LDG.E.U8 R56, desc[UR36][R10.64+0x19] ;  /* 0x000019240a387981 */ /* 0x000f64000c1e1100 */
[----:B-----5:R-:W-:-:S05]  /*2690*/  PRMT R0, R56, 0x8880, RZ ;  /* 0x0000888038007816 */ /* 0x020fca00000000ff */
[----:B------:R-:W-:-:S07]  /*26a0*/  IMAD R3, R0, R23, RZ ;  /* 0x0000001700037224 */ /* 0x000fce00078e02ff */
.L_x_61:
[----:B------:R-:W-:Y:S05]  /*26b0*/  BSYNC B1 ;  /* 0x0000000000017941 */ /* 0x000fea0003800000 */
.L_x_60:
[----:B------:R-:W-:Y:S01]  /*26c0*/  @!P4 IMAD R39, R39, R22, R3 ;  /* 0x000000162727c224 */ /* 0x000fe200078e0203 */
[----:B------:R-:W-:Y:S04]  /*26d0*/  BSSY B1, `(.L_x_62) ;  /* 0x0000006000017945 */ /* 0x000fe80003800000 */
[----:B------:R0:W-:Y:S01]  /*26e0*/  @!P4 STG.E.U8 desc[UR36][R4.64+0x19], R39 ;  /* 0x000019270400c986 */ /* 0x0001e2000c101124 */
[----:B------:R-:W-:Y:S05]  /*26f0*/  @P5 BRA `(.L_x_63) ;  /* 0x00000000000c5947 */ /* 0x000fea0003800000 */
[----:B------:R-:W5:Y:S02]  /*2700*/  LDG.E.U8 R56, desc[UR36][R8.64+0x20] ;  /* 0x0000202408387981 */ /* 0x000f64000c1e1100 */
[----:B-----5:R-:W-:-:S05]  /*2710*/  PRMT R0, R56, 0x8880, RZ ;  /* 0x0000888038007816 */ /* 0x020fca00000000ff */
[----:B------:R-:W-:-:S07]  /*2720*/  IMAD R3, R0, R23, RZ ;  /* 0x0000001700037224 */ /* 0x000fce00078e02ff */
.L_x_63:
[----:B------:R-:W-:Y:S05]  /*2730*/  BSYNC B1 ;  /* 0x0000000000017941 */ /* 0x000fea0003800000 */
.L_x_62:
[----:B---3--:R-:W-:Y:S01]  /*2740*/  @!P5 IMAD R13, R40, R22, R3 ;  /* 0x00000016280dd224 */ /* 0x008fe200078e0203 */
[----:B------:R-:W-:Y:S04]  /*2750*/  BSSY B1, `(.L_x_64) ;  /* 0x0000006000017945 */ /* 0x000fe80003800000 */
[----:B------:R3:W-:Y:S01]  /*2760*/  @!P5 STG.E.U8 desc[UR36][R6.64+0x20], R13 ;  /* 0x0000200d0600d986 */ /* 0x0007e2000c101124 */
[----:B------:R-:W-:Y:S05]  /*2770*/  @P0 BRA `(.L_x_65) ;  /* 0x00000000000c0947 */ /* 0x000fea0003800000 */
[----:B------:R-:W5:Y:S02]  /*2780*/  LDG.E.U8 R56, desc[UR36][R8.64+0x21] ;  /* 0x0000212408387981 */ /* 0x000f64000c1e1100 */
[----:B-----5:R-:W-:-:S05]  /*2790*/  PRMT R0, R56, 0x8880, RZ ;  /* 0x0000888038007816 */ /* 0x020fca00000000ff */
[----:B------:R-:W-:-:S07]  /*27a0*/  IMAD R3, R0, R23, RZ ;  /* 0x0000001700037224 */ /* 0x000fce00078e02ff */
.L_x_65:
[----:B------:R-:W-:Y:S05]  /*27b0*/  BSYNC B1 ;  /* 0x0000000000017941 */ /* 0x000fea0003800000 */
.L_x_64:
        /* <DEDUP_REMOVED lines=13> */
.L_x_67:
[----:B------:R-:W-:Y:S05]  /*2890*/  BSYNC B1 ;  /* 0x0000000000017941 */ /* 0x000fea0003800000 */
.L_x_66:
[----:B---3--:R-:W-:Y:S01]  /*28a0*/  @!P3 IMAD R13, R42, R22, R3 ;  /* 0x000000162a0db224 */ /* 0x008fe200078e0203 */
[----:B------:R-:W-:Y:S04]  /*28b0*/  BSSY B1, `(.L_x_68) ;  /* 0x0000006000017945 */ /* 0x000fe80003800000 */
[----:B------:R3:W-:Y:S01]  /*28c0*/  @!P3 STG.E.U8 desc[UR36][R4.64+0x20], R13 ;  /* 0x0000200d0400b986 */ /* 0x0007e2000c101124 */
[----:B------:R-:W-:Y:S05]  /*28d0*/  @P2 BRA `(.L_x_69) ;  /* 0x00000000000c2947 */ /* 0x000fea0003800000 */
[----:B------:R-:W5:Y:S02]  /*28e0*/  LDG.E.U8 R56, desc[UR36][R10.64+0x21] ;  /* 0x000021240a387981 */ /* 0x000f64000c1e1100 */
[----:B-----5:R-:W-:-:S05]  /*28f0*/  PRMT R0, R56, 0x8880, RZ ;  /* 0x0000888038007816 */ /* 0x020fca00000000ff */
[----:B------:R-:W-:-:S07]  /*2900*/  IMAD R3, R0, R23, RZ ;  /* 0x0000001700037224 */ /* 0x000fce00078e02ff */
.L_x_69:
[----:B------:R-:W-:Y:S05]  /*2910*/  BSYNC B1 ;  /* 0x0000000000017941 */ /* 0x000fea0003800000 */
.L_x_68:
[----:B------:R-:W-:Y:S01]  /*2920*/  @!P2 IMAD R43, R43, R22, R3 ;  /* 0x000000162b2ba224 */ /* 0x000fe200078e0203 */
[----:B------:R-:W-:Y:S04]  /*2930*/  BSSY B1, `(.L_x_70) ;  /* 0x0000006000017945 */ /* 0x000fe80003800000 */
[----:B------:R0:W-:Y:S01]  /*2940*/  @!P2 STG.E.U8 desc[UR36][R4.64+0x21], R43 ;  /* 0x0000212b0400a986 */ /* 0x0001e2000c101124 */
[----:B------:R-:W-:Y:S05]  /*2950*/  @P0 BRA `(.L_x_71) ;  /* 0x00000000000c0947 */ /* 0x000fea0003800000 */
[----:B------:R-:W5:Y:S02]  /*2960*/  LDG.E.U8 R56, desc[UR36][R8.64+0x28] ;  /* 0x0000282408387981 */ /* 0x000f64000c1e1100 */
[----:B-----5:R-:W-:-:S05]  /*2970*/  PRMT R0, R56, 0x8880, RZ ;  /* 0x0000888038007816 */ /* 0x020fca00000000ff */
[----:B------:R-:W-:-:S07]  /*2980*/  IMAD R3, R0, R23, RZ ;  /* 0x0000001700037224 */ /* 0x000fce00078e02ff */
.L_x_71:
[----:B------:R-:W-:Y:S05]  /*2990*/  BSYNC B1 ;  /* 0x0000000000017941 */ /* 0x000fea0003800000 */
.L_x_70:
[----:B---3--:R-:W-:Y:S01]  /*29a0*/  @!P0 IMAD R13, R44, R22, R3 ;  /* 0x000000162c0d8224 */ /* 0x008fe200078e0203 */
[----:B------:R-:W-:Y:S04]  /*29b0*/  BSSY B1, `(.L_x_72) ;  /* 0x0000006000017945 */ /* 0x000fe80003800000 */
[----:B------:R3:W-:Y:S01]  /*29c0*/  @!P0 STG.E.U8 desc[UR36][R6.64+0x28], R13 ;  /* 0x0000280d06008986 */ /* 0x0007e2000c101124 */
[----:B------:R-:W-:Y:S05]  /*29d0*/  @P5 BRA `(.L_x_73) ;  /* 0x00000000000c5947 */ /* 0x000fea0003800000 */
[----:B------:R-:W5:Y:S02]  /*29e0*/  LDG.E.U8 R56, desc[UR36][R8.64+0x29] ;  /* 0x0000292408387981 */ /* 0x000f64000c1e1100 */
[----:B-----5:R-:W-:-:S05]  /*29f0*/  PRMT R0, R56, 0x8880, RZ ;  /* 0x0000888038007816 */ /* 0x020fca00000000ff */
[----:B------:R-:W-:-:S07]  /*2a00*/  IMAD R3, R0, R23, RZ ;  /* 0x0000001700037224 */ /* 0x000fce00078e02ff */
.L_x_73:
[----:B------:R-:W-:Y:S05]  /*2a10*/  BSYNC B1 ;  /* 0x0000000000017941 */ /* 0x000fea0003800000 */
.L_x_72:
        /* <DEDUP_REMOVED lines=13> */
.L_x_75:
[----:B------:R-:W-:Y:S05]  /*2af0*/  BSYNC B1 ;  /* 0x0000000000017941 */ /* 0x000fea0003800000 */
.L_x_74:
[----:B---3--:R-:W-:Y:S01]  /*2b00*/  @!P4 IMAD R13, R46, R22, R3 ;  /* 0x000000162e0dc224 */ /* 0x008fe200078e0203 */
[----:B------:R-:W-:Y:S04]  /*2b10*/  BSSY B1, `(.L_x_76) ;  /* 0x0000006000017945 */ /* 0x000fe80003800000 */
[----:B------:R3:W-:Y:S01]  /*2b20*/  @!P4 STG.E.U8 desc[UR36][R4.64+0x28], R13 ;  /* 0x0000280d0400c986 */ /* 0x0007e2000c101124 */
[----:B------:R-:W-:Y:S05]  /*2b30*/  @P1 BRA `(.L_x_77) ;  /* 0x00000000000c1947 */ /* 0x000fea0003800000 */
[----:B------:R-:W5:Y:S02]  /*2b40*/  LDG.E.U8 R56, desc[UR36][R10.64+0x29] ;  /* 0x000029240a387981 */ /* 0x000f64000c1e1100 */
[----:B-----5:R-:W-:-:S05]  /*2b50*/  PRMT R0, R56, 0x8880, RZ ;  /* 0x0000888038007816 */ /* 0x020fca00000000ff */
[----:B------:R-:W-:-:S07]  /*2b60*/  IMAD R3, R0, R23, RZ ;  /* 0x0000001700037224 */ /* 0x000fce00078e02ff */
.L_x_77:
[----:B------:R-:W-:Y:S05]  /*2b70*/  BSYNC B1 ;  /* 0x0000000000017941 */ /* 0x000fea0003800000 */
.L_x_76:
[----:B------:R-:W-:Y:S01]  /*2b80*/  @!P1 IMAD R47, R47, R22, R3 ;  /* 0x000000162f2f9224 */ /* 0x000fe200078e0203 */
[----:B------:R-:W-:Y:S04]  /*2b90*/  BSSY B1, `(.L_x_78) ;  /* 0x0000006000017945 */ /* 0x000fe80003800000 */
[----:B------:R0:W-:Y:S01]  /*2ba0*/  @!P1 STG.E.U8 desc[UR36][R4.64+0x29], R47 ;  /* 0x0000292f04009986 */ /* 0x0001e2000c101124 */
[----:B------:R-:W-:Y:S05]  /*2bb0*/  @P3 BRA `(.L_x_79) ;  /* 0x00000000000c3947 */ /* 0x000fea0003800000 */
[----:B------:R-:W5:Y:S02]  /*2bc0*/  LDG.E.U8 R56, desc[UR36][R8.64+0x30] ;  /* 0x0000302408387981 */ /* 0x000f64000c1e1100 */
[----:B-----5:R-:W-:-:S05]  /*2bd0*/  PRMT R0, R56, 0x8880, RZ ;  /* 0x0000888038007816 */ /* 0x020fca00000000ff */
[----:B------:R-:W-:-:S07]  /*2be0*/  IMAD R3, R0, R23, RZ ;  /* 0x0000001700037224 */ /* 0x000fce00078e02ff */
.L_x_79:
[----:B------:R-:W-:Y:S05]  /*2bf0*/  BSYNC B1 ;  /* 0x0000000000017941 */ /* 0x000fea0003800000 */
.L_x_78:
[----:B---3--:R-:W-:Y:S01]  /*2c00*/  @!P3 IMAD R13, R48, R22, R3 ;  /* 0x00000016300db224 */ /* 0x008fe200078e0203 */
[----:B------:R-:W-:Y:S04]  /*2c10*/  BSSY B1, `(.L_x_80) ;  /* 0x0000006000017945 */ /* 0x000fe80003800000 */
[----:B------:R3:W-:Y:S01]  /*2c20*/  @!P3 STG.E.U8 desc[UR36][R6.64+0x30], R13 ;  /* 0x0000300d0600b986 */ /* 0x0007e2000c101124 */
[----:B------:R-:W-:Y:S05]  /*2c30*/  @P5 BRA `(.L_x_81) ;  /* 0x00000000000c5947 */ /* 0x000fea0003800000 */
[----:B------:R-:W5:Y:S02]  /*2c40*/  LDG.E.U8 R56, desc[UR36][R8.64+0x31] ;  /* 0x0000312408387981 */ /* 0x000f64000c1e1100 */
[----:B-----5:R-:W-:-:S05]  /*2c50*/  PRMT R0, R56, 0x8880, RZ ;  /* 0x0000888038007816 */ /* 0x020fca00000000ff */
[----:B------:R-:W-:-:S07]  /*2c60*/  IMAD R3, R0, R23, RZ ;  /* 0x0000001700037224 */ /* 0x000fce00078e02ff */
.L_x_81:
[----:B------:R-:W-:Y:S05]  /*2c70*/  BSYNC B1 ;  /* 0x0000000000017941 */ /* 0x000fea0003800000 */
.L_x_80:
        /* <DEDUP_REMOVED lines=9> */
[----:B------:R-:W-:Y:S01]  /*2d10*/  ISETP.LT.OR P3, PT, R20, 0x9, !P3 ;  /* 0x000000091400780c */ /* 0x000fe20005f61670 */
[----:B------:R-:W-:-:S12]  /*2d20*/  @P2 BRA `(.L_x_83) ;  /* 0x00000000000c2947 */ /* 0x000fd80003800000 */
[----:B------:R-:W5:Y:S02]  /*2d30*/  LDG.E.U8 R56, desc[UR36][R10.64+0x30] ;  /* 0x000030240a387981 */ /* 0x000f64000c1e1100 */
[----:B-----5:R-:W-:-:S05]  /*2d40*/  PRMT R0, R56, 0x8880, RZ ;  /* 0x0000888038007816 */ /* 0x020fca00000000ff */
[----:B------:R-:W-:-:S07]  /*2d50*/  IMAD R3, R0, R23, RZ ;  /* 0x0000001700037224 */ /* 0x000fce00078e02ff */
.L_x_83:
[----:B------:R-:W-:Y:S05]  /*2d60*/  BSYNC B1 ;  /* 0x0000000000017941 */ /* 0x000fea0003800000 */
.L_x_82:
[----:B---3--:R-:W-:Y:S01]  /*2d70*/  @!P2 IMAD R13, R50, R22, R3 ;  /* 0x00000016320da224 */ /* 0x008fe200078e0203 */
[----:B------:R-:W-:Y:S04]  /*2d80*/  BSSY B1, `(.L_x_84) ;  /* 0x0000006000017945 */ /* 0x000fe80003800000 */
[----:B------:R3:W-:Y:S01]  /*2d90*/  @!P2 STG.E.U8 desc[UR36][R4.64+0x30], R13 ;  /* 0x0000300d0400a986 */ /* 0x0007e2000c101124 */
[----:B------:R-:W-:Y:S05]  /*2da0*/  @P0 BRA `(.L_x_85) ;  /* 0x00000000000c0947 */ /* 0x000fea0003800000 */
[----:B------:R-:W5:Y:S02]  /*2db0*/  LDG.E.U8 R56, desc[UR36][R10.64+0x31] ;  /* 0x000031240a387981 */ /* 0x000f64000c1e1100 */
[----:B-----5:R-:W-:-:S05]  /*2dc0*/  PRMT R0, R56, 0x8880, RZ ;  /* 0x0000888038007816 */ /* 0x020fca00000000ff */
[----:B------:R-:W-:-:S07]  /*2dd0*/  IMAD R3, R0, R23, RZ ;  /* 0x0000001700037224 */ /* 0x000fce00078e02ff */
.L_x_85:
[----:B------:R-:W-:Y:S05]  /*2de0*/  BSYNC B1 ;  /* 0x0000000000017941 */ /* 0x000fea0003800000 */
.L_x_84:
[----:B------:R-:W-:Y:S01]  /*2df0*/  @!P0 IMAD R51, R51, R22, R3 ;  /* 0x0000001633338224 */ /* 0x000fe200078e0203 */
[----:B------:R-:W-:Y:S04]  /*2e00*/  BSSY B1, `(.L_x_86) ;  /* 0x0000006000017945 */ /* 0x000fe80003800000 */
[----:B------:R0:W-:Y:S01]  /*2e10*/  @!P0 STG.E.U8 desc[UR36][R4.64+0x31], R51 ;  /* 0x0000313304008986 */ /* 0x0001e2000c101124 */
[----:B------:R-:W-:Y:S05]  /*2e20*/  @P5 BRA `(.L_x_87) ;  /* 0x00000000000c5947 */ /* 0x000fea0003800000 */
[----:B------:R-:W5:Y:S02]  /*2e30*/  LDG.E.U8 R56, desc[UR36][R8.64+0x38] ;  /* 0x0000382408387981 */ /* 0x000f64000c1e1100 */
[----:B-----5:R-:W-:-:S05]  /*2e40*/  PRMT R0, R56, 0x8880, RZ ;  /* 0x0000888038007816 */ /* 0x020fca00000000ff */
[----:B------:R-:W-:-:S07]  /*2e50*/  IMAD R3, R0, R23, RZ ;  /* 0x0000001700037224 */ /* 0x000fce00078e02ff */
.L_x_87:
[----:B------:R-:W-:Y:S05]  /*2e60*/  BSYNC B1 ;  /* 0x0000000000017941 */ /* 0x000fea0003800000 */
.L_x_86:
[----:B---3--:R-:W-:Y:S01]  /*2e70*/  @!P5 IMAD R13, R52, R22, R3 ;  /* 0x00000016340dd224 */ /* 0x008fe200078e0203 */
[----:B------:R-:W-:Y:S04]  /*2e80*/  BSSY B1, `(.L_x_88) ;  /* 0x0000006000017945 */ /* 0x000fe80003800000 */
[----:B------:R3:W-:Y:S01]  /*2e90*/  @!P5 STG.E.U8 desc[UR36][R6.64+0x38], R13 ;  /* 0x0000380d0600d986 */ /* 0x0007e2000c101124 */
[----:B------:R-:W-:Y:S05]  /*2ea0*/  @P4 BRA `(.L_x_89) ;  /* 0x00000000000c4947 */ /* 0x000fea0003800000 */
[----:B------:R-:W5:Y:S02]  /*2eb0*/  LDG.E.U8 R56, desc[UR36][R8.64+0x39] ;  /* 0x0000392408387981 */ /* 0x000f64000c1e1100 */
[----:B-----5:R-:W-:-:S05]  /*2ec0*/  PRMT R0, R56, 0x8880, RZ ;  /* 0x0000888038007816 */ /* 0x020fca00000000ff */
[----:B------:R-:W-:-:S07]  /*2ed0*/  IMAD R3, R0, R23, RZ ;  /* 0x0000001700037224 */ /* 0x000fce00078e02ff */
.L_x_89:
[----:B------:R-:W-:Y:S05]  /*2ee0*/  BSYNC B1 ;  /* 0x0000000000017941 */ /* 0x000fea0003800000 */
.L_x_88:
[----:B------:R-:W-:Y:S01]  /*2ef0*/  @!P4 IMAD R53, R53, R22, R3 ;  /* 0x000000163535c224 */ /* 0x000fe200078e0203 */
[----:B------:R-:W-:Y:S04]  /*2f00*/  BSSY B1, `(.L_x_90) ;  /* 0x0000006000017945 */ /* 0x000fe80003800000 */
[----:B------:R0:W-:Y:S01]  /*2f10*/  @!P4 STG.E.U8 desc[UR36][R6.64+0x39], R53 ;  /* 0x000039350600c986 */ /* 0x0001e2000c101124 */
[----:B------:R-:W-:Y:S05]  /*2f20*/  @P3 BRA `(.L_x_91) ;  /* 0x00000000000c3947 */ /* 0x000fea0003800000 */
[----:B------:R-:W5:Y:S02]  /*2f30*/  LDG.E.U8 R56, desc[UR36][R10.64+0x38] ;  /* 0x000038240a387981 */ /* 0x000f64000c1e1100 */
[----:B-----5:R-:W-:-:S05]  /*2f40*/  PRMT R0, R56, 0x8880, RZ ;  /* 0x0000888038007816 */ /* 0x020fca00000000ff */
[----:B------:R-:W-:-:S07]  /*2f50*/  IMAD R3, R0, R23, RZ ;  /* 0x0000001700037224 */ /* 0x000fce00078e02ff */
.L_x_91:
[----:B------:R-:W-:Y:S05]  /*2f60*/  BSYNC B1 ;  /* 0x0000000000017941 */ /* 0x000fea0003800000 */
.L_x_90:
[----:B0123--:R-:W-:Y:S01]  /*2f70*/  @!P3 IMAD R7, R54, R22, R3 ;  /* 0x000000163607b224 */ /* 0x00ffe200078e0203 */
[----:B------:R-:W-:Y:S01]  /*2f80*/  ISETP.LT.OR P1, PT, R20, 0x9, !P1 ;  /* 0x000000091400780c */ /* 0x000fe20004f21670 */
[----:B------:R-:W-:Y:S03]  /*2f90*/  BSSY B1, `(.L_x_92) ;  /* 0x0000006000017945 */ /* 0x000fe60003800000 */
[----:B------:R0:W-:Y:S09]  /*2fa0*/  @!P3 STG.E.U8 desc[UR36][R4.64+0x38], R7 ;  /* 0x000038070400b986 */ /* 0x0001f2000c101124 */
[----:B------:R-:W-:Y:S05]  /*2fb0*/  @P1 BRA `(.L_x_93) ;  /* 0x00000000000c1947 */ /* 0x000fea0003800000 */
[----:B------:R-:W2:Y:S02]  /*2fc0*/  LDG.E.U8 R56, desc[UR36][R10.64+0x39] ;  /* 0x000039240a387981 */ /* 0x000ea4000c1e1100 */
[----:B--2---:R-:W-:-:S05]  /*2fd0*/  PRMT R0, R56, 0x8880, RZ ;  /* 0x0000888038007816 */ /* 0x004fca00000000ff */
[----:B------:R-:W-:-:S07]  /*2fe0*/  IMAD R3, R0, R23, RZ ;  /* 0x0000001700037224 */ /* 0x000fce00078e02ff */
.L_x_93:
[----:B------:R-:W-:Y:S05]  /*2ff0*/  BSYNC B1 ;  /* 0x0000000000017941 */ /* 0x000fea0003800000 */
.L_x_92:
[----:B------:R-:W-:Y:S01]  /*3000*/  IMAD R3, R55, R22, R3 ;  /* 0x0000001637037224 */ /* 0x000fe200078e0203 */
[----:B------:R-:W-:Y:S06]  /*3010*/  @P1 BRA `(.L_x_94) ;  /* 0x0000000400c81947 */ /* 0x000fec0003800000 */
[----:B------:R1:W-:Y:S01]  /*3020*/  STG.E.U8 desc[UR36][R4.64+0x39], R3 ;  /* 0x0000390304007986 */ /* 0x0003e2000c101124 */
[----:B------:R-:W-:Y:S05]  /*3030*/  BRA `(.L_x_94) ;  /* 0x0000000400c07947 */ /* 0x000fea0003800000 */
.L_x_29:
[C---:B------:R-:W-:Y:S02]  /*3040*/  ISETP.GE.AND P1, PT, R58.reuse, 0x1, PT ;  /* 0x000000013a00780c */ /* 0x040fe40003f26270 */
[----:B------:R-:W-:Y:S02]  /*3050*/  ISETP.GE.AND P0, PT, R58, 0x2, PT ;  /* 0x000000023a00780c */ /* 0x000fe40003f06270 */
[C---:B------:R-:W-:Y:S02]  /*3060*/  ISETP.LT.OR P4, PT, R20.reuse, 0x1, !P1 ;  /* 0x000000011400780c */ /* 0x040fe40004f81670 */
[C---:B------:R-:W-:Y:S02]  /*3070*/  ISETP.LT.OR P5, PT, R20.reuse, 0x1, !P0 ;  /* 0x000000011400780c */ /* 0x040fe400047a1670 */
[C---:B------:R-:W-:Y:S02]  /*3080*/  ISETP.LT.OR P1, PT, R20.reuse, 0x9, !P1 ;  /* 0x000000091400780c */ /* 0x040fe40004f21670 */
[----:B------:R-:W-:-:S02]  /*3090*/  ISETP.LT.OR P0, PT, R20, 0x9, !P0 ;  /* 0x000000091400780c */ /* 0x000fc40004701670 */
[C---:B------:R-:W-:Y:S02]  /*30a0*/  ISETP.GE.AND P3, PT, R58.reuse, 0x9, PT ;  /* 0x000000093a00780c */ /* 0x040fe40003f66270 */
[----:B------:R-:W-:-:S03]  /*30b0*/  ISETP.GE.AND P2, PT, R58, 0xa, PT ;  /* 0x0000000a3a00780c */ /* 0x000fc60003f46270 */
[-C--:B------:R-:W-:Y:S02]  /*30c0*/  @!P4 IMAD R3, R24, R22.reuse, RZ ;  /* 0x000000161803c224 */ /* 0x080fe400078e02ff */
[-C--:B------:R-:W-:Y:S02]  /*30d0*/  @!P5 IMAD R25, R25, R22.reuse, RZ ;  /* 0x000000161919d224 */ /* 0x080fe400078e02ff */
[-C--:B------:R-:W-:Y:S01]  /*30e0*/  @!P1 IMAD R9, R26, R22.reuse, RZ ;  /* 0x000000161a099224 */ /* 0x080fe200078e02ff */
[----:B------:R0:W-:Y:S01]  /*30f0*/  @!P4 STG.E.U8 desc[UR36][R6.64], R3 ;  /* 0x000000030600c986 */ /* 0x0001e2000c101124 */
[C---:B------:R-:W-:Y:S01]  /*3100*/  ISETP.LT.OR P4, PT, R20.reuse, 0x1, !P3 ;  /* 0x000000011400780c */ /* 0x040fe20005f81670 */
[----:B------:R-:W-:Y:S02]  /*3110*/  @!P0 IMAD R27, R27, R22, RZ ;  /* 0x000000161b1b8224 */ /* 0x000fe400078e02ff */
[----:B------:R-:W-:Y:S01]  /*3120*/  @!P5 STG.E.U8 desc[UR36][R6.64+0x1], R25 ;  /* 0x000001190600d986 */ /* 0x000fe2000c101124 */
[----:B------:R-:W-:-:S02]  /*3130*/  ISETP.LT.OR P5, PT, R20, 0x1, !P2 ;  /* 0x000000011400780c */ /* 0x000fc400057a1670 */
[C---:B------:R-:W-:Y:S01]  /*3140*/  ISETP.LT.OR P2, PT, R20.reuse, 0x9, !P2 ;  /* 0x000000091400780c */ /* 0x040fe20005741670 */
[----:B------:R1:W-:Y:S01]  /*3150*/  @!P1 STG.E.U8 desc[UR36][R4.64], R9 ;  /* 0x0000000904009986 */ /* 0x0003e2000c101124 */
[----:B------:R-:W-:Y:S02]  /*3160*/  ISETP.LT.OR P1, PT, R20, 0x9, !P3 ;  /* 0x000000091400780c */ /* 0x000fe40005f21670 */
[C---:B------:R-:W-:Y:S01]  /*3170*/  ISETP.GE.AND P3, PT, R58.reuse, 0x11, PT ;  /* 0x000000113a00780c */ /* 0x040fe20003f66270 */
[----:B------:R-:W-:Y:S01]  /*3180*/  @!P0 STG.E.U8 desc[UR36][R4.64+0x1], R27 ;  /* 0x0000011b04008986 */ /* 0x000fe2000c101124 */
[----:B------:R-:W-:Y:S01]  /*3190*/  ISETP.GE.AND P0, PT, R58, 0x12, PT ;  /* 0x000000123a00780c */ /* 0x000fe20003f06270 */
[----:B------:R-:W-:-:S04]  /*31a0*/  @!P4 IMAD R11, R28, R22, RZ ;  /* 0x000000161c0bc224 */ /* 0x000fc800078e02ff */
[-C--:B------:R-:W-:Y:S01]  /*31b0*/  @!P5 IMAD R29, R29, R22.reuse, RZ ;  /* 0x000000161d1dd224 */ /* 0x080fe200078e02ff */
[----:B------:R-:W-:Y:S01]  /*31c0*/  @!P4 STG.E.U8 desc[UR36][R6.64+0x8], R11 ;  /* 0x0000080b0600c986 */ /* 0x000fe2000c101124 */
[C---:B------:R-:W-:Y:S01]  /*31d0*/  ISETP.LT.OR P4, PT, R20.reuse, 0x1, !P3 ;  /* 0x000000011400780c */ /* 0x040fe20005f81670 */
[-C--:B------:R-:W-:Y:S02]  /*31e0*/  @!P2 IMAD R31, R31, R22.reuse, RZ ;  /* 0x000000161f1fa224 */ /* 0x080fe400078e02ff */
[----:B------:R-:W-:Y:S01]  /*31f0*/  @!P5 STG.E.U8 desc[UR36][R6.64+0x9], R29 ;  /* 0x0000091d0600d986 */ /* 0x000fe2000c101124 */
[----:B------:R-:W-:Y:S01]  /*3200*/  ISETP.LT.OR P5, PT, R20, 0x1, !P0 ;  /* 0x000000011400780c */ /* 0x000fe200047a1670 */
[----:B0-----:R-:W-:Y:S01]  /*3210*/  @!P1 IMAD R3, R30, R22, RZ ;  /* 0x000000161e039224 */ /* 0x001fe200078e02ff */
[----:B------:R-:W-:Y:S01]  /*3220*/  ISETP.LT.OR P0, PT, R20, 0x9, !P0 ;  /* 0x000000091400780c */ /* 0x000fe20004701670 */
[----:B------:R-:W-:Y:S01]  /*3230*/  @!P2 STG.E.U8 desc[UR36][R4.64+0x9], R31 ;  /* 0x0000091f0400a986 */ /* 0x000fe2000c101124 */
[----:B------:R-:W-:-:S03]  /*3240*/  ISETP.GE.AND P2, PT, R58, 0x19, PT ;  /* 0x000000193a00780c */ /* 0x000fc60003f46270 */
[----:B------:R0:W-:Y:S01]  /*3250*/  @!P1 STG.E.U8 desc[UR36][R4.64+0x8], R3 ;  /* 0x0000080304009986 */ /* 0x0001e2000c101124 */
[----:B------:R-:W-:Y:S01]  /*3260*/  ISETP.LT.OR P1, PT, R20, 0x9, !P3 ;  /* 0x000000091400780c */ /* 0x000fe20005f21670 */
[----:B-1----:R-:W-:Y:S01]  /*3270*/  @!P4 IMAD R9, R32, R22, RZ ;  /* 0x000000162009c224 */ /* 0x002fe200078e02ff */
[----:B------:R-:W-:-:S03]  /*3280*/  ISETP.GE.AND P3, PT, R58, 0x1a, PT ;  /* 0x0000001a3a00780c */ /* 0x000fc60003f66270 */
[-C--:B------:R-:W-:Y:S01]  /*3290*/  @!P5 IMAD R33, R33, R22.reuse, RZ ;  /* 0x000000162121d224 */ /* 0x080fe200078e02ff */
[----:B------:R-:W-:Y:S01]  /*32a0*/  @!P4 STG.E.U8 desc[UR36][R6.64+0x10], R9 ;  /* 0x000010090600c986 */ /* 0x000fe2000c101124 */
[C---:B------:R-:W-:Y:S01]  /*32b0*/  ISETP.LT.OR P4, PT, R20.reuse, 0x1, !P3 ;  /* 0x000000011400780c */ /* 0x040fe20005f81670 */
[-C--:B------:R-:W-:Y:S01]  /*32c0*/  @!P0 IMAD R35, R35, R22.reuse, RZ ;  /* 0x0000001623238224 */ /* 0x080fe200078e02ff */
[C---:B------:R-:W-:Y:S01]  /*32d0*/  ISETP.LT.OR P3, PT, R20.reuse, 0x9, !P3 ;  /* 0x000000091400780c */ /* 0x040fe20005f61670 */
[----:B------:R-:W-:Y:S01]  /*32e0*/  @!P5 STG.E.U8 desc[UR36][R6.64+0x11], R33 ;  /* 0x000011210600d986 */ /* 0x000fe2000c101124 */
[----:B------:R-:W-:Y:S02]  /*32f0*/  ISETP.LT.OR P5, PT, R20, 0x1, !P2 ;  /* 0x000000011400780c */ /* 0x000fe400057a1670 */
[----:B0-----:R-:W-:Y:S01]  /*3300*/  @!P1 IMAD R3, R34, R22, RZ ;  /* 0x0000001622039224 */ /* 0x001fe200078e02ff */
[----:B------:R-:W-:Y:S01]  /*3310*/  @!P0 STG.E.U8 desc[UR36][R4.64+0x11], R35 ;  /* 0x0000112304008986 */ /* 0x000fe2000c101124 */
[----:B------:R-:W-:-:S02]  /*3320*/  ISETP.LT.OR P2, PT, R20, 0x9, !P2 ;  /* 0x000000091400780c */ /* 0x000fc40005741670 */
[C---:B------:R-:W-:Y:S01]  /*3330*/  ISETP.GE.AND P0, PT, R58.reuse, 0x21, PT ;  /* 0x000000213a00780c */ /* 0x040fe20003f06270 */
[----:B------:R0:W-:Y:S01]  /*3340*/  @!P1 STG.E.U8 desc[UR36][R4.64+0x10], R3 ;  /* 0x0000100304009986 */ /* 0x0001e2000c101124 */
[----:B------:R-:W-:Y:S01]  /*3350*/  ISETP.GE.AND P1, PT, R58, 0x22, PT ;  /* 0x000000223a00780c */ /* 0x000fe20003f26270 */
[-C--:B------:R-:W-:Y:S02]  /*3360*/  @!P4 IMAD R37, R37, R22.reuse, RZ ;  /* 0x000000162525c224 */ /* 0x080fe400078e02ff */
[-C--:B------:R-:W-:Y:S02]  /*3370*/  @!P3 IMAD R39, R39, R22.reuse, RZ ;  /* 0x000000162727b224 */ /* 0x080fe400078e02ff */
[-C--:B------:R-:W-:Y:S01]  /*3380*/  @!P5 IMAD R11, R36, R22.reuse, RZ ;  /* 0x00000016240bd224 */ /* 0x080fe200078e02ff */
[----:B------:R-:W-:Y:S01]  /*3390*/  @!P4 STG.E.U8 desc[UR36][R6.64+0x19], R37 ;  /* 0x000019250600c986 */ /* 0x000fe2000c101124 */
[C---:B------:R-:W-:Y:S02]  /*33a0*/  ISETP.LT.OR P4, PT, R20.reuse, 0x1, !P0 ;  /* 0x000000011400780c */ /* 0x040fe40004781670 */
[C---:B------:R-:W-:Y:S01]  /*33b0*/  ISETP.LT.OR P0, PT, R20.reuse, 0x9, !P0 ;  /* 0x000000091400780c */ /* 0x040fe20004701670 */
[----:B------:R-:W-:Y:S01]  /*33c0*/  @!P5 STG.E.U8 desc[UR36][R6.64+0x18], R11 ;  /* 0x0000180b0600d986 */ /* 0x000fe2000c101124 */
[----:B------:R-:W-:Y:S01]  /*33d0*/  ISETP.LT.OR P5, PT, R20, 0x1, !P1 ;  /* 0x000000011400780c */ /* 0x000fe20004fa1670 */
[----:B0-----:R-:W-:Y:S01]  /*33e0*/  @!P2 IMAD R3, R38, R22, RZ ;  /* 0x000000162603a224 */ /* 0x001fe200078e02ff */
[----:B------:R-:W-:Y:S01]  /*33f0*/  ISETP.LT.OR P1, PT, R20, 0x9, !P1 ;  /* 0x000000091400780c */ /* 0x000fe20004f21670 */
[----:B------:R-:W-:Y:S01]  /*3400*/  @!P3 STG.E.U8 desc[UR36][R4.64+0x19], R39 ;  /* 0x000019270400b986 */ /* 0x000fe2000c101124 */
[----:B------:R-:W-:-:S03]  /*3410*/  ISETP.GE.AND P3, PT, R58, 0x29, PT ;  /* 0x000000293a00780c */ /* 0x000fc60003f66270 */
[----:B------:R0:W-:Y:S01]  /*3420*/  @!P2 STG.E.U8 desc[UR36][R4.64+0x18], R3 ;  /* 0x000018030400a986 */ /* 0x0001e2000c101124 */
[----:B------:R-:W-:Y:S01]  /*3430*/  ISETP.GE.AND P2, PT, R58, 0x2a, PT ;  /* 0x0000002a3a00780c */ /* 0x000fe20003f46270 */
[----:B------:R-:W-:-:S04]  /*3440*/  @!P4 IMAD R9, R40, R22, RZ ;  /* 0x000000162809c224 */ /* 0x000fc800078e02ff */
[-C--:B------:R-:W-:Y:S01]  /*3450*/  @!P5 IMAD R41, R41, R22.reuse, RZ ;  /* 0x000000162929d224 */ /* 0x080fe200078e02ff */
[----:B------:R-:W-:Y:S01]  /*3460*/  @!P4 STG.E.U8 desc[UR36][R6.64+0x20], R9 ;  /* 0x000020090600c986 */ /* 0x000fe2000c101124 */
[C---:B------:R-:W-:Y:S01]  /*3470*/  ISETP.LT.OR P4, PT, R20.reuse, 0x1, !P3 ;  /* 0x000000011400780c */ /* 0x040fe20005f81670 */
[-C--:B------:R-:W-:Y:S01]  /*3480*/  @!P1 IMAD R43, R43, R22.reuse, RZ ;  /* 0x000000162b2b9224 */ /* 0x080fe200078e02ff */
        /* <DEDUP_REMOVED lines=25> */
[----:B------:R1:W-:Y:S01]  /*3620*/  @!P4 STG.E.U8 desc[UR36][R6.64+0x30], R9 ;  /* 0x000030090600c986 */ /* 0x0003e2000c101124 */
[C---:B------:R-:W-:Y:S01]  /*3630*/  ISETP.LT.OR P4, PT, R20.reuse, 0x1, !P2 ;  /* 0x000000011400780c */ /* 0x040fe20005781670 */
[-C--:B------:R-:W-:Y:S01]  /*3640*/  @!P0 IMAD R51, R51, R22.reuse, RZ ;  /* 0x0000001633338224 */ /* 0x080fe200078e02ff */
[C---:B------:R-:W-:Y:S01]  /*3650*/  ISETP.LT.OR P2, PT, R20.reuse, 0x9, !P2 ;  /* 0x000000091400780c */ /* 0x040fe20005741670 */
[----:B------:R2:W-:Y:S01]  /*3660*/  @!P5 STG.E.U8 desc[UR36][R6.64+0x31], R49 ;  /* 0x000031310600d986 */ /* 0x0005e2000c101124 */
[----:B------:R-:W-:Y:S01]  /*3670*/  ISETP.LT.OR P5, PT, R20, 0x1, !P3 ;  /* 0x000000011400780c */ /* 0x000fe20005fa1670 */
[-C--:B0-----:R-:W-:Y:S01]  /*3680*/  @!P1 IMAD R3, R50, R22.reuse, RZ ;  /* 0x0000001632039224 */ /* 0x081fe200078e02ff */
[----:B------:R-:W-:Y:S01]  /*3690*/  ISETP.LT.OR P3, PT, R20, 0x9, !P3 ;  /* 0x000000091400780c */ /* 0x000fe20005f61670 */
[----:B------:R2:W-:Y:S04]  /*36a0*/  @!P0 STG.E.U8 desc[UR36][R4.64+0x31], R51 ;  /* 0x0000313304008986 */ /* 0x0005e8000c101124 */
[----:B------:R2:W-:Y:S02]  /*36b0*/  @!P1 STG.E.U8 desc[UR36][R4.64+0x30], R3 ;  /* 0x0000300304009986 */ /* 0x0005e4000c101124 */
[----:B------:R-:W-:-:S02]  /*36c0*/  @!P4 IMAD R11, R52, R22, RZ ;  /* 0x00000016340bc224 */ /* 0x000fc400078e02ff */
[-C--:B-1----:R-:W-:Y:S02]  /*36d0*/  @!P2 IMAD R9, R54, R22.reuse, RZ ;  /* 0x000000163609a224 */ /* 0x082fe400078e02ff */
[-C--:B------:R-:W-:Y:S01]  /*36e0*/  @!P5 IMAD R53, R53, R22.reuse, RZ ;  /* 0x000000163535d224 */ /* 0x080fe200078e02ff */
[----:B------:R2:W-:Y:S01]  /*36f0*/  @!P4 STG.E.U8 desc[UR36][R6.64+0x38], R11 ;  /* 0x0000380b0600c986 */ /* 0x0005e2000c101124 */
[----:B------:R-:W-:-:S03]  /*3700*/  @!P3 IMAD R55, R55, R22, RZ ;  /* 0x000000163737b224 */ /* 0x000fc600078e02ff */
[----:B------:R2:W-:Y:S04]  /*3710*/  @!P5 STG.E.U8 desc[UR36][R6.64+0x39], R53 ;  /* 0x000039350600d986 */ /* 0x0005e8000c101124 */
[----:B------:R2:W-:Y:S04]  /*3720*/  @!P2 STG.E.U8 desc[UR36][R4.64+0x38], R9 ;  /* 0x000038090400a986 */ /* 0x0005e8000c101124 */
[----:B------:R2:W-:Y:S02]  /*3730*/  @!P3 STG.E.U8 desc[UR36][R4.64+0x39], R55 ;  /* 0x000039370400b986 */ /* 0x0005e4000c101124 */
.L_x_94:
[----:B------:R-:W-:Y:S05]  /*3740*/  BSYNC B0 ;  /* 0x0000000000007941 */ /* 0x000fea0003800000 */
.L_x_28:
[----:B------:R-:W-:Y:S01]  /*3750*/  ULDC UR4, c[0x0][0xc] ;  /* 0x0000030000047ab9 */ /* 0x000fe20000000800 */
[----:B------:R-:W-:Y:S01]  /*3760*/  ULDC UR5, c[0x0][0x10] ;  /* 0x0000040000057ab9 */ /* 0x000fe20000000800 */
[----:B-12---:R-:W1:Y:S01]  /*3770*/  LDC R3, c[0x0][0x14] ;  /* 0x00000500ff037b82 */ /* 0x006e620000000800 */
[----:B------:R-:W-:Y:S01]  /*3780*/  UIMAD.WIDE.U32 UR4, UR4, UR5, URZ ;  /* 0x00000005040472a5 */ /* 0x000fe2000f8e003f */
[----:B------:R-:W-:Y:S01]  /*3790*/  PRMT R0, RZ, 0x7610, R0 ;  /* 0x00007610ff007816 */ /* 0x000fe20000000000 */
[----:B------:R-:W-:Y:S02]  /*37a0*/  IMAD.MOV.U32 R58, RZ, RZ, -0x1 ;  /* 0xffffffffff3a7424 */ /* 0x000fe400078e00ff */
[----:B------:R-:W-:Y:S02]  /*37b0*/  IMAD.MOV.U32 R59, RZ, RZ, -0x1 ;  /* 0xffffffffff3b7424 */ /* 0x000fe400078e00ff */
[----:B-1----:R-:W-:-:S04]  /*37c0*/  IMAD.WIDE.U32 R16, R3, UR4, R16 ;  /* 0x0000000403107c25 */ /* 0x002fc8000f8e0010 */
[----:B------:R-:W-:Y:S01]  /*37d0*/  IMAD R3, R3, UR5, RZ ;  /* 0x0000000503037c24 */ /* 0x000fe2000f8e02ff */
[----:B------:R-:W-:Y:S02]  /*37e0*/  ULDC.64 UR4, c[0x0][0x650] ;  /* 0x0001940000047ab9 */ /* 0x000fe40000000a00 */
[----:B------:R-:W-:Y:S01]  /*37f0*/  ISETP.GE.U32.AND P0, PT, R16, UR4, PT ;  /* 0x0000000410007c0c */ /* 0x000fe2000bf06070 */
[----:B------:R-:W-:-:S05]  /*3800*/  IMAD.IADD R17, R17, 0x1, R3 ;  /* 0x0000000111117824 */ /* 0x000fca00078e0203 */
[----:B------:R-:W-:-:S13]  /*3810*/  ISETP.GE.U32.AND.EX P0, PT, R17, UR5, PT, P0 ;  /* 0x0000000511007c0c */ /* 0x000fda000bf06100 */
[----:B------:R-:W-:Y:S05]  /*3820*/  @P0 BRA `(.L_x_95) ;  /* 0x0000000400640947 */ /* 0x000fea0003800000 */
[----:B------:R-:W1:Y:S01]  /*3830*/  S2R R12, SR_CTAID.X ;  /* 0x00000000000c7919 */ /* 0x000e620000002500 */
[----:B------:R-:W2:Y:S01]  /*3840*/  LDC.64 R10, c[0x0][0x628] ;  /* 0x00018a00ff0a7b82 */ /* 0x000ea20000000a00 */
[----:B------:R-:W-:Y:S01]  /*3850*/  ULDC UR4, c[0x0][0x150] ;  /* 0x0000540000047ab9 */ /* 0x000fe20000000800 */
[----:B------:R-:W-:Y:S01]  /*3860*/  IMAD.MOV.U32 R8, RZ, RZ, R16 ;  /* 0x000000ffff087224 */ /* 0x000fe200078e0010 */
[----:B------:R-:W3:Y:S01]  /*3870*/  S2R R24, SR_CTAID.Y ;  /* 0x0000000000187919 */ /* 0x000ee20000002600 */
[----:B------:R-:W-:-:S04]  /*3880*/  IMAD.MOV.U32 R9, RZ, RZ, R17 ;  /* 0x000000ffff097224 */ /* 0x000fc800078e0011 */
[----:B------:R-:W0:Y:S08]  /*3890*/  LDC R21, c[0x0][0x144] ;  /* 0x00005100ff157b82 */ /* 0x000e300000000800 */
[----:B------:R-:W0:Y:S08]  /*38a0*/  LDC R0, c[0x0][0x630] ;  /* 0x00018c00ff007b82 */ /* 0x000e300000000800 */
[----:B------:R-:W0:Y:S01]  /*38b0*/  LDC.64 R14, c[0x0][0x620] ;  /* 0x00018800ff0e7b82 */ /* 0x000e220000000a00 */
[----:B--2---:R-:W-:-:S04]  /*38c0*/  ISETP.NE.U32.AND P0, PT, R10, RZ, PT ;  /* 0x000000ff0a00720c */ /* 0x004fc80003f05070 */
[----:B------:R-:W-:Y:S02]  /*38d0*/  ISETP.NE.AND.EX P0, PT, R11, RZ, PT, P0 ;  /* 0x000000ff0b00720c */ /* 0x000fe40003f05300 */
[----:B-1----:R-:W-:-:S05]  /*38e0*/  I2FP.F32.U32 R3, R12 ;  /* 0x0000000c00037245 */ /* 0x002fca0000201000 */
[----:B------:R-:W-:-:S04]  /*38f0*/  FMUL R3, R3, UR4 ;  /* 0x0000000403037c20 */ /* 0x000fc80008400000 */
[----:B------:R1:W2:Y:S02]  /*3900*/  F2I.U32.TRUNC.NTZ R20, R3 ;  /* 0x0000000300147305 */ /* 0x0002a4000020f000 */
[----:B---3--:R-:W-:Y:S05]  /*3910*/  @!P0 BRA `(.L_x_96) ;  /* 0x0000000000288947 */ /* 0x008fea0003800000 */
[----:B-1----:R-:W1:Y:S02]  /*3920*/  LDC R3, c[0x0][0x634] ;  /* 0x00018d00ff037b82 */ /* 0x002e640000000800 */
[----:B-1----:R-:W-:-:S05]  /*3930*/  IADD3 R3, P0, R16, R3, RZ ;  /* 0x0000000310037210 */ /* 0x002fca0007f1e0ff */
[----:B------:R-:W-:-:S04]  /*3940*/  IMAD.X R13, RZ, RZ, R17, P0 ;  /* 0x000000ffff0d7224 */ /* 0x000fc800000e0611 */
[----:B0---4-:R-:W-:-:S04]  /*3950*/  IMAD.WIDE.U32 R4, R13, R10, RZ ;  /* 0x0000000a0d047225 */ /* 0x011fc800078e00ff */
[----:B------:R-:W-:-:S04]  /*3960*/  IMAD.WIDE.U32 R6, P0, R3, R11, R4 ;  /* 0x0000000b03067225 */ /* 0x000fc80007800004 */
[----:B------:R-:W-:-:S04]  /*3970*/  IMAD.WIDE.U32 R4, R3, R10, RZ ;  /* 0x0000000a03047225 */ /* 0x000fc800078e00ff */
[----:B------:R-:W-:Y:S01]  /*3980*/  IMAD.X R9, RZ, RZ, RZ, P0 ;  /* 0x000000ffff097224 */ /* 0x000fe200000e06ff */
[----:B------:R-:W-:Y:S01]  /*3990*/  IADD3 RZ, P0, R5, R6, RZ ;  /* 0x0000000605ff7210 */ /* 0x000fe20007f1e0ff */
[----:B------:R-:W-:-:S04]  /*39a0*/  IMAD.MOV.U32 R8, RZ, RZ, R7 ;  /* 0x000000ffff087224 */ /* 0x000fc800078e0007 */
[----:B------:R-:W-:-:S08]  /*39b0*/  IMAD.WIDE.U32.X R8, R13, R11, R8, P0 ;  /* 0x0000000b0d087225 */ /* 0x000fd000000e0408 */
.L_x_96:
[----:B------:R-:W3:Y:S01]  /*39c0*/  LDC.64 R30, c[0x0][0x640] ;  /* 0x00019000ff1e7b82 */ /* 0x000ee20000000a00 */
[-CC-:B0-----:R-:W-:Y:S01]  /*39d0*/  SHF.R.U64 R59, R8, R0.reuse, R9.reuse ;  /* 0x00000000083b7219 */ /* 0x181fe20000001209 */
[----:B--2---:R-:W-:Y:S01]  /*39e0*/  IMAD.MOV R20, RZ, RZ, -R20 ;  /* 0x000000ffff147224 */ /* 0x004fe200078e0a14 */
[----:B------:R-:W-:Y:S01]  /*39f0*/  SHF.R.U32.HI R0, RZ, R0, R9 ;  /* 0x00000000ff007219 */ /* 0x000fe20000011609 */
[----:B------:R-:W-:Y:S01]  /*3a00*/  ULDC UR4, c[0x0][0x154] ;  /* 0x0000550000047ab9 */ /* 0x000fe20000000800 */
[----:B-1----:R-:W-:Y:S01]  /*3a10*/  IADD3 R3, P0, RZ, -R59, RZ ;  /* 0x8000003bff037210 */ /* 0x002fe20007f1e0ff */
[----:B------:R-:W-:Y:S02]  /*3a20*/  IMAD R26, R21, R20, R12 ;  /* 0x00000014151a7224 */ /* 0x000fe400078e020c */
[----:B------:R-:W0:Y:S01]  /*3a30*/  LDC R6, c[0x0][0x618] ;  /* 0x00018600ff067b82 */ /* 0x000e220000000800 */
[----:B------:R-:W-:Y:S02]  /*3a40*/  IMAD.MOV.U32 R7, RZ, RZ, 0x1 ;  /* 0x00000001ff077424 */ /* 0x000fe400078e00ff */
[----:B----4-:R-:W-:-:S04]  /*3a50*/  IMAD.X R5, RZ, RZ, ~R0, P0 ;  /* 0x000000ffff057224 */ /* 0x010fc800000e0e00 */
[-C--:B------:R-:W-:Y:S01]  /*3a60*/  IMAD R0, R5, R14.reuse, RZ ;  /* 0x0000000e05007224 */ /* 0x080fe200078e02ff */
[----:B------:R-:W1:Y:S01]  /*3a70*/  LDC R8, c[0x0][0x608] ;  /* 0x00018200ff087b82 */ /* 0x000e620000000800 */
[----:B------:R-:W-:-:S04]  /*3a80*/  IMAD.WIDE.U32 R4, R3, R14, R16 ;  /* 0x0000000e03047225 */ /* 0x000fc800078e0010 */
[----:B------:R-:W-:Y:S01]  /*3a90*/  IMAD R3, R3, R15, R0 ;  /* 0x0000000f03037224 */ /* 0x000fe200078e0200 */
[----:B------:R-:W-:Y:S02]  /*3aa0*/  I2FP.F32.U32 R0, R24 ;  /* 0x0000001800007245 */ /* 0x000fe40000201000 */
[----:B------:R-:W2:Y:S01]  /*3ab0*/  LDC R28, c[0x0][0x658] ;  /* 0x00019600ff1c7b82 */ /* 0x000ea20000000800 */
[----:B------:R-:W-:Y:S01]  /*3ac0*/  IMAD.IADD R3, R5, 0x1, R3 ;  /* 0x0000000105037824 */ /* 0x000fe200078e0203 */
[----:B---3--:R-:W-:Y:S01]  /*3ad0*/  ISETP.NE.U32.AND P0, PT, R30, RZ, PT ;  /* 0x000000ff1e00720c */ /* 0x008fe20003f05070 */
[----:B------:R-:W-:Y:S01]  /*3ae0*/  FMUL R0, R0, UR4 ;  /* 0x0000000400007c20 */ /* 0x000fe20008400000 */
[----:B------:R-:W-:Y:S02]  /*3af0*/  IMAD.MOV.U32 R5, RZ, RZ, -0x1 ;  /* 0xffffffffff057424 */ /* 0x000fe400078e00ff */
[----:B------:R-:W-:Y:S01]  /*3b00*/  ISETP.NE.AND.EX P0, PT, R31, RZ, PT, P0 ;  /* 0x000000ff1f00720c */ /* 0x000fe20003f05300 */
[----:B------:R3:W4:Y:S01]  /*3b10*/  F2I.U32.TRUNC.NTZ R13, R0 ;  /* 0x00000000000d7305 */ /* 0x000722000020f000 */
[----:B------:R-:W3:Y:S01]  /*3b20*/  LDC R15, c[0x0][0x148] ;  /* 0x00005200ff0f7b82 */ /* 0x000ee20000000800 */
[----:B0-----:R-:W-:-:S02]  /*3b30*/  SHF.R.U64 R12, R4, R6, R3 ;  /* 0x00000006040c7219 */ /* 0x001fc40000001203 */
[----:B------:R-:W-:-:S05]  /*3b40*/  SHF.R.U32.HI R3, RZ, R6, R3 ;  /* 0x00000006ff037219 */ /* 0x000fca0000011603 */
[----:B------:R-:W0:Y:S01]  /*3b50*/  LDC R20, c[0x0][0x600] ;  /* 0x00018000ff147b82 */ /* 0x000e220000000800 */
[-CC-:B-1----:R-:W-:Y:S02]  /*3b60*/  SHF.R.U64 R10, R12, R8.reuse, R3.reuse ;  /* 0x000000080c0a7219 */ /* 0x182fe40000001203 */
[----:B------:R-:W-:-:S05]  /*3b70*/  SHF.R.U32.HI R3, RZ, R8, R3 ;  /* 0x00000008ff037219 */ /* 0x000fca0000011603 */
[----:B------:R-:W1:Y:S01]  /*3b80*/  LDC R21, c[0x0][0x648] ;  /* 0x00019200ff157b82 */ /* 0x000e620000000800 */
[-C--:B--2---:R-:W-:Y:S02]  /*3b90*/  SHF.L.U32 R4, R5, R28.reuse, RZ ;  /* 0x0000001c05047219 */ /* 0x084fe400000006ff */
[-CC-:B------:R-:W-:Y:S02]  /*3ba0*/  SHF.R.U64 R14, R10, R28.reuse, R3.reuse ;  /* 0x0000001c0a0e7219 */ /* 0x180fe40000001203 */
[----:B------:R-:W-:Y:S02]  /*3bb0*/  SHF.R.U32.HI R5, RZ, R28, R3 ;  /* 0x0000001cff057219 */ /* 0x000fe40000011603 */
[----:B------:R-:W-:Y:S01]  /*3bc0*/  LOP3.LUT R57, RZ, R4, RZ, 0x33, !PT ;  /* 0x00000004ff397212 */ /* 0x000fe200078e33ff */
[----:B------:R-:W2:Y:S01]  /*3bd0*/  LDC R25, c[0x0][0x638] ;  /* 0x00018e00ff197b82 */ /* 0x000ea20000000800 */
[----:B------:R-:W-:Y:S01]  /*3be0*/  SHF.L.U32 R28, R7, R28, RZ ;  /* 0x0000001c071c7219 */ /* 0x000fe200000006ff */
[----:B------:R-:W-:-:S06]  /*3bf0*/  IMAD.MOV.U32 R4, RZ, RZ, R14 ;  /* 0x000000ffff047224 */ /* 0x000fcc00078e000e */
[----:B------:R-:W0:Y:S01]  /*3c00*/  LDC R27, c[0x0][0x610] ;  /* 0x00018400ff1b7b82 */ /* 0x000e220000000800 */
[----:B----4-:R-:W-:Y:S05]  /*3c10*/  @!P0 BRA `(.L_x_97) ;  /* 0x0000000000288947 */ /* 0x010fea0003800000 */
[----:B------:R-:W4:Y:S02]  /*3c20*/  LDC R3, c[0x0][0x64c] ;  /* 0x00019300ff037b82 */ /* 0x000f240000000800 */
[----:B----4-:R-:W-:-:S05]  /*3c30*/  IADD3 R3, P0, R14, R3, RZ ;  /* 0x000000030e037210 */ /* 0x010fca0007f1e0ff */
        /* <DEDUP_REMOVED lines=8> */
.L_x_97:
[----:B------:R-:W-:Y:S01]  /*3cc0*/  ISETP.NE.AND P0, PT, R2, 0x1, PT ;  /* 0x000000010200780c */ /* 0x000fe20003f05270 */
[----:B------:R-:W-:Y:S01]  /*3cd0*/  IMAD.MOV R13, RZ, RZ, -R13 ;  /* 0x000000ffff0d7224 */ /* 0x000fe200078e0a0d */
[----:B-1-3--:R-:W-:Y:S01]  /*3ce0*/  SHF.R.U64 R0, R4, R21, R5 ;  /* 0x0000001504007219 */ /* 0x00afe20000001205 */
[----:B0-----:R-:W-:Y:S01]  /*3cf0*/  VIADD R5, R20, 0xffffffff ;  /* 0xffffffff14057836 */ /* 0x001fe20000000000 */
[----:B------:R-:W-:-:S03]  /*3d00*/  LOP3.LUT R57, R10, R57, RZ, 0xc0, !PT ;  /* 0x000000390a397212 */ /* 0x000fc600078ec0ff */
[----:B------:R-:W-:Y:S01]  /*3d10*/  IMAD.MOV R3, RZ, RZ, -R0 ;  /* 0x000000ffff037224 */ /* 0x000fe200078e0a00 */
[----:B------:R-:W-:Y:S01]  /*3d20*/  LOP3.LUT R5, R12, R5, RZ, 0xc0, !PT ;  /* 0x000000050c057212 */ /* 0x000fe200078ec0ff */
[----:B------:R-:W-:Y:S02]  /*3d30*/  IMAD R57, R28, R0, R57 ;  /* 0x000000001c397224 */ /* 0x000fe400078e0239 */
[----:B--2---:R-:W-:Y:S02]  /*3d40*/  IMAD R0, R3, R25, R14 ;  /* 0x0000001903007224 */ /* 0x004fe400078e020e */
[----:B------:R-:W-:Y:S02]  /*3d50*/  @P0 IMAD R26, R15, R13, R24 ;  /* 0x0000000d0f1a0224 */ /* 0x000fe400078e0218 */
[----:B------:R-:W-:Y:S02]  /*3d60*/  IMAD R4, R0, R20, R5 ;  /* 0x0000001400047224 */ /* 0x000fe400078e0205 */
[----:B------:R-:W-:-:S02]  /*3d70*/  IMAD R57, R57, R27, R26 ;  /* 0x0000001b39397224 */ /* 0x000fc400078e021a */
[----:B------:R-:W-:-:S03]  /*3d80*/  IMAD.MOV.U32 R3, RZ, RZ, 0x1 ;  /* 0x00000001ff037424 */ /* 0x000fc600078e00ff */
[----:B------:R-:W-:Y:S02]  /*3d90*/  SEL R58, R4, R57, !P0 ;  /* 0x00000039043a7207 */ /* 0x000fe40004000000 */
[----:B------:R-:W-:Y:S02]  /*3da0*/  PRMT R0, R3, 0x7610, R0 ;  /* 0x0000761003007816 */ /* 0x000fe40000000000 */
[----:B------:R-:W-:-:S07]  /*3db0*/  SEL R57, R57, R4, !P0 ;  /* 0x0000000439397207 */ /* 0x000fce0004000000 */
.L_x_95:
[----:B------:R-:W-:-:S13]  /*3dc0*/  LOP3.LUT P0, RZ, R0, 0xff, RZ, 0xc0, !PT ;  /* 0x000000ff00ff7812 */ /* 0x000fda000780c0ff */
[----:B------:R-:W-:Y:S05]  /*3dd0*/  @P0 BRA `(.L_x_98) ;  /* 0xffffffd000400947 */ /* 0x000fea000383ffff */
[----:B------:R-:W-:Y:S05]  /*3de0*/  EXIT ;  /* 0x000000000000794d */ /* 0x000fea0003800000 */
.L_x_3:
[----:B0-----:R-:W-:Y:S01]  /*3df0*/  ULDC.64 UR4, c[0x0][0x650] ;  /* 0x0001940000047ab9 */ /* 0x001fe20000000a00 */
        /* <DEDUP_REMOVED lines=25> */
.L_x_100:
[--C-:B------:R-:W-:Y:S01]  /*3f90*/  SHF.R.U64 R12, R10, R14, R11.reuse ;  /* 0x0000000e0a0c7219 */ /* 0x100fe2000000120b */
[----:B------:R-:W0:Y:S01]  /*3fa0*/  LDC R22, c[0x0][0x618] ;  /* 0x00018600ff167b82 */ /* 0x000e220000000800 */
[----:B------:R-:W-:Y:S01]  /*3fb0*/  I2FP.F32.U32 R6, R4 ;  /* 0x0000000400067245 */ /* 0x000fe20000201000 */
[----:B------:R-:W-:Y:S01]  /*3fc0*/  ULDC UR4, c[0x0][0x150] ;  /* 0x0000540000047ab9 */ /* 0x000fe20000000800 */
[----:B------:R-:W-:Y:S02]  /*3fd0*/  SHF.R.U32.HI R5, RZ, R14, R11 ;  /* 0x0000000eff057219 */ /* 0x000fe4000001160b */
[----:B------:R-:W-:Y:S01]  /*3fe0*/  IADD3 R9, P0, RZ, -R12, RZ ;  /* 0x8000000cff097210 */ /* 0x000fe20007f1e0ff */
[----:B------:R-:W-:Y:S01]  /*3ff0*/  FMUL R11, R6, UR4 ;  /* 0x00000004060b7c20 */ /* 0x000fe20008400000 */
[----:B------:R-:W-:Y:S01]  /*4000*/  ULDC UR4, c[0x0][0x154] ;  /* 0x0000550000047ab9 */ /* 0x000fe20000000800 */
[----:B------:R-:W1:Y:S02]  /*4010*/  LDC.64 R24, c[0x0][0x640] ;  /* 0x00019000ff187b82 */ /* 0x000e640000000a00 */
[----:B------:R-:W-:-:S02]  /*4020*/  IMAD.X R5, RZ, RZ, ~R5, P0 ;  /* 0x000000ffff057224 */ /* 0x000fc400000e0e05 */
[----:B------:R-:W2:Y:S01]  /*4030*/  F2I.U32.TRUNC.NTZ R11, R11 ;  /* 0x0000000b000b7305 */ /* 0x000ea2000020f000 */
[----:B------:R-:W-:-:S03]  /*4040*/  IMAD.WIDE.U32 R6, R9, R20, R16 ;  /* 0x0000001409067225 */ /* 0x000fc600078e0010 */
[----:B------:R-:W3:Y:S01]  /*4050*/  LDC R13, c[0x0][0x144] ;  /* 0x00005100ff0d7b82 */ /* 0x000ee20000000800 */
[----:B------:R-:W-:-:S04]  /*4060*/  IMAD R8, R5, R20, RZ ;  /* 0x0000001405087224 */ /* 0x000fc800078e02ff */
[----:B------:R-:W-:Y:S02]  /*4070*/  IMAD R5, R9, R21, R8 ;  /* 0x0000001509057224 */ /* 0x000fe400078e0208 */
[----:B------:R-:W-:Y:S01]  /*4080*/  IMAD.MOV.U32 R8, RZ, RZ, -0x1 ;  /* 0xffffffffff087424 */ /* 0x000fe200078e00ff */
[----:B------:R-:W4:Y:S01]  /*4090*/  LDC R14, c[0x0][0x608] ;  /* 0x00018200ff0e7b82 */ /* 0x000f220000000800 */
[----:B------:R-:W-:Y:S01]  /*40a0*/  IMAD.IADD R5, R7, 0x1, R5 ;  /* 0x0000000107057824 */ /* 0x000fe200078e0205 */
[----:B------:R-:W-:-:S04]  /*40b0*/  I2FP.F32.U32 R7, R3 ;  /* 0x0000000300077245 */ /* 0x000fc80000201000 */
[-C--:B0-----:R-:W-:Y:S01]  /*40c0*/  SHF.R.U64 R10, R6, R22.reuse, R5 ;  /* 0x00000016060a7219 */ /* 0x081fe20000001205 */
[----:B--2---:R-:W-:Y:S01]  /*40d0*/  IMAD.MOV R6, RZ, RZ, -R11 ;  /* 0x000000ffff067224 */ /* 0x004fe200078e0a0b */
[----:B------:R-:W0:Y:S01]  /*40e0*/  LDC R9, c[0x0][0x658] ;  /* 0x00019600ff097b82 */ /* 0x000e220000000800 */
[----:B-1----:R-:W-:Y:S01]  /*40f0*/  ISETP.NE.U32.AND P0, PT, R24, RZ, PT ;  /* 0x000000ff1800720c */ /* 0x002fe20003f05070 */
[----:B------:R-:W-:Y:S01]  /*4100*/  FMUL R7, R7, UR4 ;  /* 0x0000000407077c20 */ /* 0x000fe20008400000 */
[----:B------:R-:W-:Y:S02]  /*4110*/  SHF.R.U32.HI R5, RZ, R22, R5 ;  /* 0x00000016ff057219 */ /* 0x000fe40000011605 */
[----:B------:R-:W-:-:S03]  /*4120*/  ISETP.NE.AND.EX P0, PT, R25, RZ, PT, P0 ;  /* 0x000000ff1900720c */ /* 0x000fc60003f05300 */
[----:B------:R-:W1:Y:S01]  /*4130*/  LDC R20, c[0x0][0x148] ;  /* 0x00005200ff147b82 */ /* 0x000e620000000800 */
[----:B---3--:R-:W-:Y:S02]  /*4140*/  IMAD R23, R13, R6, R4 ;  /* 0x000000060d177224 */ /* 0x008fe400078e0204 */
[----:B------:R-:W-:-:S05]  /*4150*/  IMAD.MOV.U32 R6, RZ, RZ, 0x1 ;  /* 0x00000001ff067424 */ /* 0x000fca00078e00ff */
[----:B------:R-:W2:Y:S01]  /*4160*/  LDC R21, c[0x0][0x600] ;  /* 0x00018000ff157b82 */ /* 0x000ea20000000800 */
[-CC-:B----4-:R-:W-:Y:S02]  /*4170*/  SHF.R.U64 R13, R10, R14.reuse, R5.reuse ;  /* 0x0000000e0a0d7219 */ /* 0x190fe40000001205 */
[----:B------:R-:W-:Y:S02]  /*4180*/  SHF.R.U32.HI R4, RZ, R14, R5 ;  /* 0x0000000eff047219 */ /* 0x000fe40000011605 */
[----:B------:R3:W4:Y:S03]  /*4190*/  F2I.U32.TRUNC.NTZ R14, R7 ;  /* 0x00000007000e7305 */ /* 0x000726000020f000 */
[----:B------:R-:W1:Y:S01]  /*41a0*/  LDC R26, c[0x0][0x648] ;  /* 0x00019200ff1a7b82 */ /* 0x000e620000000800 */
[-C--:B0-----:R-:W-:Y:S02]  /*41b0*/  SHF.R.U64 R15, R13, R9.reuse, R4 ;  /* 0x000000090d0f7219 */ /* 0x081fe40000001204 */
[----:B------:R-:W-:-:S02]  /*41c0*/  SHF.L.U32 R8, R8, R9, RZ ;  /* 0x0000000908087219 */ /* 0x000fc400000006ff */
[-C--:B------:R-:W-:Y:S01]  /*41d0*/  SHF.R.U32.HI R5, RZ, R9.reuse, R4 ;  /* 0x00000009ff057219 */ /* 0x080fe20000011604 */
[----:B------:R-:W-:Y:S01]  /*41e0*/  IMAD.MOV.U32 R4, RZ, RZ, R15 ;  /* 0x000000ffff047224 */ /* 0x000fe200078e000f */
[----:B------:R-:W-:Y:S01]  /*41f0*/  SHF.L.U32 R22, R6, R9, RZ ;  /* 0x0000000906167219 */ /* 0x000fe200000006ff */
[----:B------:R-:W0:Y:S01]  /*4200*/  LDC R27, c[0x0][0x638] ;  /* 0x00018e00ff1b7b82 */ /* 0x000e220000000800 */
[----:B------:R-:W-:-:S07]  /*4210*/  LOP3.LUT R28, RZ, R8, RZ, 0x33, !PT ;  /* 0x00000008ff1c7212 */ /* 0x000fce00078e33ff */
        /* <DEDUP_REMOVED lines=12> */
.L_x_101:
[----:B------:R-:W-:Y:S01]  /*42e0*/  ISETP.NE.AND P0, PT, R2, 0x1, PT ;  /* 0x000000010200780c */ /* 0x000fe20003f05270 */
[----:B--2---:R-:W-:Y:S01]  /*42f0*/  VIADD R7, R21, 0xffffffff ;  /* 0xffffffff15077836 */ /* 0x004fe20000000000 */
[----:B-1----:R-:W-:Y:S01]  /*4300*/  SHF.R.U64 R5, R4, R26, R5 ;  /* 0x0000001a04057219 */ /* 0x002fe20000001205 */
[----:B------:R-:W-:Y:S01]  /*4310*/  IMAD.MOV R14, RZ, RZ, -R14 ;  /* 0x000000ffff0e7224 */ /* 0x000fe200078e0a0e */
[----:B------:R-:W-:Y:S01]  /*4320*/  LOP3.LUT R4, R13, R28, RZ, 0xc0, !PT ;  /* 0x0000001c0d047212 */ /* 0x000fe200078ec0ff */
[----:B------:R-:W-:Y:S01]  /*4330*/  IMAD.MOV.U32 R8, RZ, RZ, R12 ;  /* 0x000000ffff087224 */ /* 0x000fe200078e000c */
[----:B------:R-:W-:Y:S01]  /*4340*/  LOP3.LUT R10, R10, R7, RZ, 0xc0, !PT ;  /* 0x000000070a0a7212 */ /* 0x000fe200078ec0ff */
[----:B------:R-:W-:Y:S02]  /*4350*/  IMAD.MOV R6, RZ, RZ, -R5 ;  /* 0x000000ffff067224 */ /* 0x000fe400078e0a05 */
[----:B------:R-:W-:-:S04]  /*4360*/  IMAD R4, R22, R5, R4 ;  /* 0x0000000516047224 */ /* 0x000fc800078e0204 */
[----:B------:R-:W-:Y:S02]  /*4370*/  @P0 IMAD R23, R20, R14, R3 ;  /* 0x0000000e14170224 */ /* 0x000fe400078e0203 */
[----:B0-----:R-:W-:Y:S02]  /*4380*/  IMAD R3, R6, R27, R15 ;  /* 0x0000001b06037224 */ /* 0x001fe400078e020f */
[----:B------:R-:W-:Y:S02]  /*4390*/  IMAD R7, R4, R29, R23 ;  /* 0x0000001d04077224 */ /* 0x000fe400078e0217 */
[----:B------:R-:W-:Y:S02]  /*43a0*/  IMAD R4, R3, R21, R10 ;  /* 0x0000001503047224 */ /* 0x000fe400078e020a */
[----:B------:R-:W-:-:S03]  /*43b0*/  IMAD.MOV.U32 R6, RZ, RZ, 0x1 ;  /* 0x00000001ff067424 */ /* 0x000fc600078e00ff */
[----:B------:R-:W-:Y:S02]  /*43c0*/  SEL R9, R4, R7, !P0 ;  /* 0x0000000704097207 */ /* 0x000fe40004000000 */
[----:B------:R-:W-:-:S07]  /*43d0*/  SEL R7, R7, R4, !P0 ;  /* 0x0000000407077207 */ /* 0x000fce0004000000 */
.L_x_99:
[----:B------:R-:W-:-:S08]  /*43e0*/  NOP ;  /* 0x0000000000007918 */ /* 0x000fd00000000000 */
[----:B------:R-:W0:-:S00]  /*43f0*/  USETMAXREG.DEALLOC.CTAPOOL 0x28 ;  /* 0x00000028000079c8 */ /* 0x000e0000080e0500 */
[----:B0-----:R-:W-:-:S13]  /*4400*/  ISETP.NE.AND P0, PT, R0, RZ, PT ;  /* 0x000000ff0000720c */ /* 0x001fda0003f05270 */
[----:B------:R-:W-:Y:S05]  /*4410*/  @P0 EXIT ;  /* 0x000000000000094d */ /* 0x000fea0003800000 */
[----:B------:R-:W-:Y:S01]  /*4420*/  LOP3.LUT P0, RZ, R6, 0xff, RZ, 0xc0, !PT ;  /* 0x000000ff06ff7812 */ /* 0x000fe2000780c0ff */
[----:B------:R-:W-:Y:S02]  /*4430*/  IMAD.MOV.U32 R3, RZ, RZ, 0x1 ;  /* 0x00000001ff037424 */ /* 0x000fe400078e00ff */
[----:B------:R-:W-:-:S10]  /*4440*/  IMAD.MOV.U32 R0, RZ, RZ, RZ ;  /* 0x000000ffff007224 */ /* 0x000fd400078e00ff */
[----:B------:R-:W-:Y:S05]  /*4450*/  @!P0 BRA `(.L_x_102) ;  /* 0x0000000c00348947 */ /* 0x000fea0003800000 */
[----:B------:R-:W0:Y:S01]  /*4460*/  LDC R0, c[0x0][0x28c] ;  /* 0x0000a300ff007b82 */ /* 0x000e220000000800 */
[----:B------:R-:W-:Y:S01]  /*4470*/  ULDC UR5, c[0x0][0x600] ;  /* 0x0001800000057ab9 */ /* 0x000fe20000000800 */
[----:B------:R-:W-:Y:S01]  /*4480*/  ULDC UR4, c[0x0][0xc] ;  /* 0x0000030000047ab9 */ /* 0x000fe20000000800 */
[----:B------:R-:W-:Y:S01]  /*4490*/  UIADD3 UR16, UR5, -0x1, URZ ;  /* 0xffffffff05107890 */ /* 0x000fe2000fffe03f */
[C---:B------:R-:W-:Y:S01]  /*44a0*/  LOP3.LUT P2, RZ, R18.reuse, 0x7f, RZ, 0xc0, !PT ;  /* 0x0000007f12ff7812 */ /* 0x040fe2000784c0ff */
[----:B------:R-:W-:Y:S01]  /*44b0*/  ULDC UR6, c[0x0][0x658] ;  /* 0x0001960000067ab9 */ /* 0x000fe20000000800 */
[----:B------:R-:W-:Y:S01]  /*44c0*/  ULDC UR5, c[0x0][0x10] ;  /* 0x0000040000057ab9 */ /* 0x000fe20000000800 */
[----:B------:R-:W-:Y:S01]  /*44d0*/  UMOV UR7, 0xffffffff ;  /* 0xffffffff00077882 */ /* 0x000fe20000000000 */
[----:B------:R-:W-:Y:S01]  /*44e0*/  UMOV UR8, 0x1 ;  /* 0x0000000100087882 */ /* 0x000fe20000000000 */
[----:B------:R-:W-:Y:S01]  /*44f0*/  UIMAD.WIDE.U32 UR4, UR4, UR5, URZ ;  /* 0x00000005040472a5 */ /* 0x000fe2000f8e003f */
[----:B------:R-:W-:Y:S01]  /*4500*/  LOP3.LUT P0, RZ, R18, 0x1f, RZ, 0xc0, !PT ;  /* 0x0000001f12ff7812 */ /* 0x000fe2000780c0ff */
[----:B------:R-:W-:Y:S01]  /*4510*/  USHF.L.U32 UR7, UR7, UR6, URZ ;  /* 0x0000000607077299 */ /* 0x000fe2000800063f */
[----:B------:R-:W-:Y:S01]  /*4520*/  BSSY B0, `(.L_x_102) ;  /* 0x00000c0000007945 */ /* 0x000fe20003800000 */
[----:B------:R-:W-:Y:S01]  /*4530*/  USHF.L.U32 UR18, UR8, UR6, URZ ;  /* 0x0000000608127299 */ /* 0x000fe2000800063f */
[----:B------:R-:W-:Y:S01]  /*4540*/  IMAD.MOV.U32 R11, RZ, RZ, 0x1 ;  /* 0x00000001ff0b7424 */ /* 0x000fe200078e00ff */
[----:B------:R-:W-:Y:S01]  /*4550*/  LOP3.LUT R18, R19, 0x2, RZ, 0xfc, !PT ;  /* 0x0000000213127812 */ /* 0x000fe200078efcff */
[----:B------:R-:W-:Y:S01]  /*4560*/  ULDC UR6, c[0x0][0x14] ;  /* 0x0000050000067ab9 */ /* 0x000fe20000000800 */
[----:B------:R-:W-:Y:S01]  /*4570*/  PLOP3.LUT P0, PT, P0, P2, PT, 0x8a, 0x0 ;  /* 0x000000000000781c */ /* 0x000fe20000705172 */
[----:B------:R-:W-:-:S02]  /*4580*/  UIMAD.WIDE.U32 UR20, UR4, UR6, URZ ;  /* 0x00000006041472a5 */ /* 0x000fc4000f8e003f */
[----:B------:R-:W-:Y:S02]  /*4590*/  UIMAD UR13, UR5, UR6, URZ ;  /* 0x00000006050d72a4 */ /* 0x000fe4000f8e023f */
[----:B------:R-:W-:Y:S01]  /*45a0*/  ULOP3.LUT UR17, URZ, UR7, URZ, 0x33, !UPT ;  /* 0x000000073f117292 */ /* 0x000fe2000f8e333f */
[----:B0-----:R-:W-:Y:S01]  /*45b0*/  VIADD R0, R0, 0x3f ;  /* 0x0000003f00007836 */ /* 0x001fe20000000000 */
[----:B------:R-:W-:Y:S01]  /*45c0*/  UIADD3 UR13, UR21, UR13, URZ ;  /* 0x0000000d150d7290 */ /* 0x000fe2000fffe03f */
[----:B------:R-:W-:-:S03]  /*45d0*/  ULDC.64 UR22, c[0x0][0x198] ;  /* 0x0000660000167ab9 */ /* 0x000fc60000000a00 */
[----:B------:R-:W-:-:S04]  /*45e0*/  SHF.R.S32.HI R3, RZ, 0x1f, R0 ;  /* 0x0000001fff037819 */ /* 0x000fc80000011400 */
[----:B------:R-:W-:Y:S01]  /*45f0*/  LEA.HI R3, R3, R0, RZ, 0x6 ;  /* 0x0000000003037211 */ /* 0x000fe200078f30ff */
[----:B------:R-:W-:-:S03]  /*4600*/  IMAD.MOV.U32 R0, RZ, RZ, RZ ;  /* 0x000000ffff007224 */ /* 0x000fc600078e00ff */
[----:B------:R-:W-:Y:S01]  /*4610*/  SHF.R.S32.HI R13, RZ, 0x6, R3 ;  /* 0x00000006ff0d7819 */ /* 0x000fe20000011403 */
[----:B------:R-:W-:-:S04]  /*4620*/  IMAD.MOV.U32 R3, RZ, RZ, 0x1 ;  /* 0x00000001ff037424 */ /* 0x000fc800078e00ff */
[----:B------:R-:W-:-:S07]  /*4630*/  VIADD R10, R13, 0x1 ;  /* 0x000000010d0a7836 */ /* 0x000fce0000000000 */
.L_x_114:
[----:B------:R-:W-:-:S03]  /*4640*/  UMOV UR4, 0xffffffff ;  /* 0xffffffff00047882 */ /* 0x000fc60000000000 */
[----:B------:R-:W-:Y:S05]  /*4650*/  BRA.DIV UR4, `(.L_x_103) ;  /* 0x0000000e04547947 */ /* 0x000fea000b800000 */
[----:B------:R-:W-:-:S13]  /*4660*/  ELECT P6, URZ, PT ;  /* 0x00000000003f782f */ /* 0x000fda00038c0000 */
.L_x_123:
[----:B------:R-:W0:Y:S01]  /*4670*/  LDC R4, c[0x0][0x28c] ;  /* 0x0000a300ff047b82 */ /* 0x000e220000000800 */
[----:B------:R-:W-:Y:S01]  /*4680*/  BSSY B1, `(.L_x_104) ;  /* 0x0000037000017945 */ /* 0x000fe20003800000 */
[----:B0-----:R-:W-:-:S13]  /*4690*/  ISETP.LT.OR P6, PT, R4, 0x1, !P6 ;  /* 0x000000010400780c */ /* 0x001fda00077c1670 */
[----:B------:R-:W-:Y:S05]  /*46a0*/  @P6 BRA `(.L_x_105) ;  /* 0x0000000000d06947 */ /* 0x000fea0003800000 */
[----:B------:R-:W-:Y:S02]  /*46b0*/  IMAD.SHL.U32 R14, R9, 0x40, RZ ;  /* 0x00000040090e7824 */ /* 0x000fe400078e00ff */
[----:B------:R-:W-:Y:S02]  /*46c0*/  IMAD.SHL.U32 R15, R7, 0x80, RZ ;  /* 0x00000080070f7824 */ /* 0x000fe400078e00ff */
[----:B------:R-:W-:Y:S02]  /*46d0*/  IMAD.MOV.U32 R20, RZ, RZ, RZ ;  /* 0x000000ffff147224 */ /* 0x000fe400078e00ff */
[----:B------:R-:W-:Y:S02]  /*46e0*/  IMAD.MOV.U32 R4, RZ, RZ, R10 ;  /* 0x000000ffff047224 */ /* 0x000fe400078e000a */
[----:B------:R-:W-:Y:S02]  /*46f0*/  IMAD.MOV.U32 R5, RZ, RZ, R3 ;  /* 0x000000ffff057224 */ /* 0x000fe400078e0003 */
[----:B------:R-:W-:-:S07]  /*4700*/  IMAD.MOV.U32 R6, RZ, RZ, R0 ;  /* 0x000000ffff067224 */ /* 0x000fce00078e0000 */
.L_x_109:
[----:B------:R-:W0:Y:S01]  /*4710*/  S2R R12, SR_CgaCtaId ;  /* 0x00000000000c7919 */ /* 0x000e220000008800 */
[----:B------:R-:W-:Y:S01]  /*4720*/  MOV R7, 0x400 ;  /* 0x0000040000077802 */ /* 0x000fe20000000f00 */
[----:B------:R-:W1:Y:S03]  /*4730*/  @!P2 LDC R9, c[0x0][0x500] ;  /* 0x00014000ff09ab82 */ /* 0x000e660000000800 */
[----:B0-----:R-:W-:Y:S02]  /*4740*/  LEA R21, R12, R7, 0x18 ;  /* 0x000000070c157211 */ /* 0x001fe400078ec0ff */
[----:B------:R-:W-:-:S03]  /*4750*/  SHF.L.U32 R7, R5, 0x1f, RZ ;  /* 0x0000001f05077819 */ /* 0x000fc600000006ff */
[----:B------:R-:W-:-:S04]  /*4760*/  IMAD R12, R6, 0x8, R21 ;  /* 0x00000008060c7824 */ /* 0x000fc800078e0215 */
[----:B------:R-:W0:Y:S02]  /*4770*/  SYNCS.PHASECHK.TRANS64.TRYWAIT P1, [R12+URZ+0x10], R7 ;  /* 0x000010070c0075a7 */ /* 0x000e24000802017f */
[----:B01----:R-:W-:Y:S05]  /*4780*/  @!P1 BRA `(.L_x_106) ;  /* 0x0000000c00289947 */ /* 0x003fea0003800000 */
.L_x_124:
[----:B0-----:R-:W-:Y:S01]  /*4790*/  PRMT R7, R18, 0x9910, RZ ;  /* 0x0000991012077816 */ /* 0x001fe200000000ff */
[----:B------:R0:W-:Y:S03]  /*47a0*/  @!P2 SYNCS.ARRIVE.TRANS64 RZ, [R12+URZ], R9 ;  /* 0x000000090cffa9a7 */ /* 0x0001e6000800003f */
[----:B------:R-:W-:-:S13]  /*47b0*/  ISETP.NE.AND P1, PT, R7, 0x2, PT ;  /* 0x000000020700780c */ /* 0x000fda0003f25270 */
[----:B0-----:R-:W-:Y:S05]  /*47c0*/  @P1 BRA `(.L_x_107) ;  /* 0x0000000000041947 */ /* 0x001fea0003800000 */
[----:B------:R-:W-:Y:S01]  /*47d0*/  BPT.TRAP 0x1 ;  /* 0x000000040000795c */ /* 0x000fe20000300000 */
.L_x_107:
[----:B------:R-:W-:Y:S05]  /*47e0*/  @P0 BRA `(.L_x_108) ;  /* 0x0000000000040947 */ /* 0x000fea0003800000 */
[----:B------:R-:W-:Y:S01]  /*47f0*/  BPT.TRAP 0x1 ;  /* 0x000000040000795c */ /* 0x000fe20000300000 */
.L_x_108:
[--C-:B------:R-:W-:Y:S01]  /*4800*/  IMAD R7, R6, 0x2000, R21.reuse ;  /* 0x0000200006077824 */ /* 0x100fe200078e0215 */
[----:B------:R-:W-:Y:S01]  /*4810*/  R2UR UR9, R12 ;  /* 0x000000000c0972ca */ /* 0x000fe200000e0000 */
[----:B------:R-:W-:Y:S01]  /*4820*/  IMAD R21, R6, 0x1000, R21 ;  /* 0x0000100006157824 */ /* 0x000fe200078e0215 */
[----:B------:R-:W-:Y:S01]  /*4830*/  UIADD3 UR4, UP0, UR22, 0xf0, URZ ;  /* 0x000000f016047890 */ /* 0x000fe2000ff1e03f */
[----:B------:R-:W-:Y:S01]  /*4840*/  VIADD R4, R4, 0xffffffff ;  /* 0xffffffff04047836 */ /* 0x000fe20000000000 */
[----:B------:R-:W-:Y:S01]  /*4850*/  R2UR UR5, R7 ;  /* 0x00000000070572ca */ /* 0x000fe200000e0000 */
[----:B------:R-:W-:Y:S01]  /*4860*/  UIADD3 UR24, UP1, UR22, 0x1f0, URZ ;  /* 0x000001f016187890 */ /* 0x000fe2000ff3e03f */
[----:B------:R-:W-:Y:S01]  /*4870*/  R2UR UR8, R21 ;  /* 0x00000000150872ca */ /* 0x000fe200000e0000 */
[----:B------:R-:W-:Y:S01]  /*4880*/  VIADD R6, R6, 0x1 ;  /* 0x0000000106067836 */ /* 0x000fe20000000000 */
[----:B------:R-:W-:Y:S01]  /*4890*/  R2UR UR11, R15 ;  /* 0x000000000f0b72ca */ /* 0x000fe200000e0000 */
[----:B------:R-:W-:Y:S01]  /*48a0*/  UIADD3.X UR25, URZ, UR23, URZ, UP1, !UPT ;  /* 0x000000173f197290 */ /* 0x000fe20008ffe43f */
[----:B------:R-:W-:Y:S01]  /*48b0*/  R2UR UR10, R20 ;  /* 0x00000000140a72ca */ /* 0x000fe200000e0000 */
[----:B------:R-:W-:Y:S01]  /*48c0*/  UMOV UR6, 0x0 ;  /* 0x0000000000067882 */ /* 0x000fe20000000000 */
[----:B------:R-:W-:Y:S01]  /*48d0*/  R2UR UR12, R8 ;  /* 0x00000000080c72ca */ /* 0x000fe200000e0000 */
[----:B------:R-:W-:Y:S01]  /*48e0*/  UMOV UR7, 0x10000000 ;  /* 0x1000000000077882 */ /* 0x000fe20000000000 */
[----:B------:R-:W-:Y:S01]  /*48f0*/  R2UR UR19, R14 ;  /* 0x000000000e1372ca */ /* 0x000fe200000e0000 */
[----:B------:R-:W-:Y:S01]  /*4900*/  VIADD R20, R20, 0x40 ;  /* 0x0000004014147836 */ /* 0x000fe20000000000 */
[----:B------:R-:W-:Y:S01]  /*4910*/  ISETP.GT.AND P3, PT, R4, 0x1, PT ;  /* 0x000000010400780c */ /* 0x000fe20003f64270 */
[----:B------:R-:W-:Y:S01]  /*4920*/  UIADD3 UR14, UR5, 0x100, URZ ;  /* 0x00000100050e7890 */ /* 0x000fe2000fffe03f */
[----:B------:R-:W-:Y:S01]  /*4930*/  ISETP.NE.AND P1, PT, R6, 0x2, PT ;  /* 0x000000020600780c */ /* 0x000fe20003f25270 */
[----:B------:R-:W-:-:S02]  /*4940*/  UIADD3.X UR5, URZ, UR23, URZ, UP0, !UPT ;  /* 0x000000173f057290 */ /* 0x000fc400087fe43f */
[----:B------:R-:W-:Y:S01]  /*4950*/  UIADD3 UR15, UR8, 0x4100, URZ ;  /* 0x00004100080f7890 */ /* 0x000fe2000fffe03f */
[----:B------:R-:W-:Y:S02]  /*4960*/  SEL R12, RZ, 0x1, P1 ;  /* 0x00000001ff0c7807 */ /* 0x000fe40000800000 */
[----:B------:R-:W-:Y:S01]  /*4970*/  UMOV UR8, UR14 ;  /* 0x0000000e00087c82 */ /* 0x000fe20008000000 */
[----:B------:R-:W-:Y:S02]  /*4980*/  SEL R6, R6, RZ, P1 ;  /* 0x000000ff06067207 */ /* 0x000fe40000800000 */
[----:B------:R-:W-:Y:S01]  /*4990*/  LOP3.LUT R5, R5, R12, RZ, 0x3c, !PT ;  /* 0x0000000c05057212 */ /* 0x000fe200078e3cff */
[----:B------:R0:W-:Y:S02]  /*49a0*/  UTMALDG.3D [UR8], [UR4], desc[UR6] ;  /* 0x00000608040075b4 */ /* 0x0001e40008011000 */
[----:B0-----:R-:W-:Y:S01]  /*49b0*/  UMOV UR8, UR15 ;  /* 0x0000000f00087c82 */ /* 0x001fe20008000000 */
[----:B------:R-:W-:-:S02]  /*49c0*/  UMOV UR11, UR19 ;  /* 0x00000013000b7c82 */ /* 0x000fc40008000000 */
[----:B------:R0:W-:Y:S02]  /*49d0*/  UTMALDG.3D [UR8], [UR24], desc[UR6] ;  /* 0x00000608180075b4 */ /* 0x0001e40008011000 */
[----:B0-----:R-:W-:Y:S05]  /*49e0*/  @P3 BRA `(.L_x_109) ;  /* 0xfffffffc00483947 */ /* 0x001fea000383ffff */
.L_x_105:
[----:B------:R-:W-:Y:S05]  /*49f0*/  BSYNC B1 ;  /* 0x0000000000017941 */ /* 0x000fea0003800000 */
.L_x_104:
[----:B------:R-:W-:Y:S01]  /*4a00*/  LOP3.LUT P3, RZ, R11, 0xff, RZ, 0xc0, !PT ;  /* 0x000000ff0bff7812 */ /* 0x000fe2000786c0ff */
[----:B------:R-:W-:Y:S01]  /*4a10*/  IMAD.IADD R0, R13, 0x1, R0 ;  /* 0x000000010d007824 */ /* 0x000fe200078e0200 */
[----:B------:R-:W-:Y:S01]  /*4a20*/  IADD3 R16, P4, R16, UR20, RZ ;  /* 0x0000001410107c10 */ /* 0x000fe2000ff9e0ff */
[----:B------:R-:W-:Y:S01]  /*4a30*/  ULDC.64 UR4, c[0x0][0x650] ;  /* 0x0001940000047ab9 */ /* 0x000fe20000000a00 */
[----:B------:R-:W-:Y:S01]  /*4a40*/  BSSY B1, `(.L_x_110) ;  /* 0x000006b000017945 */ /* 0x000fe20003800000 */
[----:B------:R-:W-:Y:S01]  /*4a50*/  IMAD.MOV.U32 R7, RZ, RZ, -0x1 ;  /* 0xffffffffff077424 */ /* 0x000fe200078e00ff */
[----:B------:R-:W-:Y:S01]  /*4a60*/  SHF.R.U32.HI R4, RZ, 0x1, R0 ;  /* 0x00000001ff047819 */ /* 0x000fe20000011600 */
[----:B------:R-:W-:Y:S01]  /*4a70*/  IMAD.MOV.U32 R9, RZ, RZ, -0x1 ;  /* 0xffffffffff097424 */ /* 0x000fe200078e00ff */
[----:B------:R-:W-:Y:S01]  /*4a80*/  ISETP.GT.U32.AND P1, PT, R0, 0x1, PT ;  /* 0x000000010000780c */ /* 0x000fe20003f24070 */
[----:B------:R-:W-:Y:S01]  /*4a90*/  IMAD.MOV.U32 R8, RZ, RZ, -0x1 ;  /* 0xffffffffff087424 */ /* 0x000fe200078e00ff */
[----:B------:R-:W-:-:S02]  /*4aa0*/  LOP3.LUT R4, R4, 0x1, RZ, 0xc0, !PT ;  /* 0x0000000104047812 */ /* 0x000fc400078ec0ff */
[----:B------:R-:W-:Y:S01]  /*4ab0*/  ISETP.LT.U32.AND P1, PT, R13, 0x2, P1 ;  /* 0x000000020d00780c */ /* 0x000fe20000f21070 */
[----:B------:R-:W0:Y:S01]  /*4ac0*/  @P3 S2R R6, SR_CgaCtaId ;  /* 0x0000000000063919 */ /* 0x000e220000008800 */
[----:B------:R-:W-:Y:S02]  /*4ad0*/  @P3 MOV R5, 0x400 ;  /* 0x0000040000053802 */ /* 0x000fe40000000f00 */
[----:B------:R-:W-:Y:S02]  /*4ae0*/  IADD3.X R17, R17, UR13, RZ, P4, !PT ;  /* 0x0000000d11117c10 */ /* 0x000fe4000a7fe4ff */
[----:B------:R-:W-:Y:S02]  /*4af0*/  ISETP.GE.U32.AND P4, PT, R16, UR4, PT ;  /* 0x0000000410007c0c */ /* 0x000fe4000bf86070 */
[----:B------:R-:W-:Y:S02]  /*4b00*/  LOP3.LUT R0, R0, 0x1, RZ, 0xc0, !PT ;  /* 0x0000000100007812 */ /* 0x000fe400078ec0ff */
[----:B------:R-:W-:-:S02]  /*4b10*/  PRMT R11, RZ, 0x7610, R11 ;  /* 0x00007610ff0b7816 */ /* 0x000fc4000000000b */
[----:B0-----:R-:W-:-:S04]  /*4b20*/  @P3 LEA R5, R6, R5, 0x18 ;  /* 0x0000000506053211 */ /* 0x001fc800078ec0ff */
[----:B------:R0:W-:Y:S01]  /*4b30*/  @P3 SYNCS.ARRIVE.TRANS64.A1T0 RZ, [R5+URZ+0x38], RZ ;  /* 0x000038ff05ff39a7 */ /* 0x0001e2000810003f */
[----:B------:R-:W-:Y:S02]  /*4b40*/  ISETP.NE.U32.AND P3, PT, R4, 0x1, PT ;  /* 0x000000010400780c */ /* 0x000fe40003f65070 */
[----:B------:R-:W-:Y:S02]  /*4b50*/  SEL R4, RZ, 0x1, !P1 ;  /* 0x00000001ff047807 */ /* 0x000fe40004800000 */
[----:B------:R-:W-:Y:S02]  /*4b60*/  ISETP.GE.U32.AND.EX P1, PT, R17, UR5, PT, P4 ;  /* 0x0000000511007c0c */ /* 0x000fe4000bf26140 */
[----:B------:R-:W-:-:S04]  /*4b70*/  ISETP.GT.U32.AND P3, PT, R13, 0x1, !P3 ;  /* 0x000000010d00780c */ /* 0x000fc80005f64070 */
[----:B0-----:R-:W-:-:S04]  /*4b80*/  SEL R5, RZ, 0x1, !P3 ;  /* 0x00000001ff057807 */ /* 0x001fc80005800000 */
[--C-:B------:R-:W-:Y:S02]  /*4b90*/  LOP3.LUT R3, R5, R3, R4.reuse, 0x96, !PT ;  /* 0x0000000305037212 */ /* 0x100fe400078e9604 */
[----:B------:R-:W-:Y:S01]  /*4ba0*/  PRMT R4, RZ, 0x7610, R4 ;  /* 0x00007610ff047816 */ /* 0x000fe20000000004 */
[----:B------:R-:W-:Y:S06]  /*4bb0*/  @P1 BRA `(.L_x_111) ;  /* 0x00000004004c1947 */ /* 0x000fec0003800000 */
[----:B------:R-:W-:Y:S01]  /*4bc0*/  ULDC.64 UR4, c[0x0][0x628] ;  /* 0x00018a0000047ab9 */ /* 0x000fe20000000a00 */
[----:B------:R-:W0:Y:S01]  /*4bd0*/  S2R R14, SR_CTAID.X ;  /* 0x00000000000e7919 */ /* 0x000e220000002500 */
[----:B------:R-:W-:Y:S01]  /*4be0*/  ISETP.NE.U32.AND P1, PT, RZ, UR4, PT ;  /* 0x00000004ff007c0c */ /* 0x000fe2000bf25070 */
[----:B------:R-:W-:Y:S01]  /*4bf0*/  ULDC UR7, c[0x0][0x630] ;  /* 0x00018c0000077ab9 */ /* 0x000fe20000000800 */
[----:B------:R-:W-:Y:S01]  /*4c00*/  IMAD.MOV.U32 R4, RZ, RZ, R16 ;  /* 0x000000ffff047224 */ /* 0x000fe200078e0010 */
[----:B------:R-:W1:Y:S01]  /*4c10*/  S2R R12, SR_CTAID.Y ;  /* 0x00000000000c7919 */ /* 0x000e620000002600 */
[----:B------:R-:W-:Y:S01]  /*4c20*/  ISETP.NE.AND.EX P1, PT, RZ, UR5, PT, P1 ;  /* 0x00000005ff007c0c */ /* 0x000fe2000bf25310 */
[----:B------:R-:W-:-:S12]  /*4c30*/  IMAD.MOV.U32 R5, RZ, RZ, R17 ;  /* 0x000000ffff057224 */ /* 0x000fd800078e0011 */
[----:B------:R-:W-:Y:S05]  /*4c40*/  @!P1 BRA `(.L_x_112) ;  /* 0x0000000000289947 */ /* 0x000fea0003800000 */
[----:B------:R-:W-:Y:S02]  /*4c50*/  ULDC UR6, c[0x0][0x634] ;  /* 0x00018d0000067ab9 */ /* 0x000fe40000000800 */
[----:B------:R-:W-:-:S05]  /*4c60*/  IADD3 R9, P1, R16, UR6, RZ ;  /* 0x0000000610097c10 */ /* 0x000fca000ff3e0ff */
[----:B------:R-:W-:-:S04]  /*4c70*/  IMAD.X R15, RZ, RZ, R17, P1 ;  /* 0x000000ffff0f7224 */ /* 0x000fc800008e0611 */
[----:B------:R-:W-:-:S04]  /*4c80*/  IMAD.WIDE.U32 R6, R15, UR4, RZ ;  /* 0x000000040f067c25 */ /* 0x000fc8000f8e00ff */
[----:B------:R-:W-:-:S04]  /*4c90*/  IMAD.WIDE.U32 R6, P1, R9, UR5, R6 ;  /* 0x0000000509067c25 */ /* 0x000fc8000f820006 */
[----:B------:R-:W-:-:S04]  /*4ca0*/  IMAD.WIDE.U32 R8, R9, UR4, RZ ;  /* 0x0000000409087c25 */ /* 0x000fc8000f8e00ff */
[----:B------:R-:W-:Y:S01]  /*4cb0*/  IMAD.X R5, RZ, RZ, RZ, P1 ;  /* 0x000000ffff057224 */ /* 0x000fe200008e06ff */
[----:B------:R-:W-:Y:S01]  /*4cc0*/  IADD3 RZ, P1, R9, R6, RZ ;  /* 0x0000000609ff7210 */ /* 0x000fe20007f3e0ff */
[----:B------:R-:W-:-:S04]  /*4cd0*/  IMAD.MOV.U32 R4, RZ, RZ, R7 ;  /* 0x000000ffff047224 */ /* 0x000fc800078e0007 */
[----:B------:R-:W-:-:S08]  /*4ce0*/  IMAD.WIDE.U32.X R4, R15, UR5, R4, P1 ;  /* 0x000000050f047c25 */ /* 0x000fd000088e0404 */
.L_x_112:
[--C-:B------:R-:W-:Y:S01]  /*4cf0*/  SHF.R.U64 R8, R4, UR7, R5.reuse ;  /* 0x0000000704087c19 */ /* 0x100fe20008001205 */
[----:B------:R-:W-:Y:S01]  /*4d00*/  ULDC.64 UR4, c[0x0][0x620] ;  /* 0x0001880000047ab9 */ /* 0x000fe20000000a00 */
[----:B------:R-:W-:Y:S01]  /*4d10*/  SHF.R.U32.HI R4, RZ, UR7, R5 ;  /* 0x00000007ff047c19 */ /* 0x000fe20008011605 */
[----:B------:R-:W2:Y:S01]  /*4d20*/  LDC R25, c[0x0][0x144] ;  /* 0x00005100ff197b82 */ /* 0x000ea20000000800 */
[----:B------:R-:W-:Y:S01]  /*4d30*/  IADD3 R7, P1, RZ, -R8, RZ ;  /* 0x80000008ff077210 */ /* 0x000fe20007f3e0ff */
[----:B------:R-:W-:Y:S01]  /*4d40*/  ULDC.64 UR8, c[0x0][0x640] ;  /* 0x0001900000087ab9 */ /* 0x000fe20000000a00 */
[----:B0-----:R-:W-:Y:S01]  /*4d50*/  I2FP.F32.U32 R9, R14 ;  /* 0x0000000e00097245 */ /* 0x001fe20000201000 */
[----:B------:R-:W-:Y:S02]  /*4d60*/  ULDC UR6, c[0x0][0x608] ;  /* 0x0001820000067ab9 */ /* 0x000fe40000000800 */
[----:B------:R-:W-:Y:S01]  /*4d70*/  IMAD.X R4, RZ, RZ, ~R4, P1 ;  /* 0x000000ffff047224 */ /* 0x000fe200008e0e04 */
[----:B------:R-:W-:Y:S01]  /*4d80*/  ISETP.NE.U32.AND P1, PT, RZ, UR8, PT ;  /* 0x00000008ff007c0c */ /* 0x000fe2000bf25070 */
[----:B------:R-:W0:Y:S02]  /*4d90*/  LDC R21, c[0x0][0x148] ;  /* 0x00005200ff157b82 */ /* 0x000e240000000800 */
[----:B------:R-:W-:Y:S01]  /*4da0*/  IMAD R6, R4, UR4, RZ ;  /* 0x0000000404067c24 */ /* 0x000fe2000f8e02ff */
[----:B------:R-:W-:Y:S01]  /*4db0*/  ISETP.NE.AND.EX P1, PT, RZ, UR9, PT, P1 ;  /* 0x00000009ff007c0c */ /* 0x000fe2000bf25310 */
[----:B------:R-:W-:Y:S01]  /*4dc0*/  IMAD.WIDE.U32 R4, R7, UR4, R16 ;  /* 0x0000000407047c25 */ /* 0x000fe2000f8e0010 */
[----:B------:R-:W-:-:S03]  /*4dd0*/  ULDC UR4, c[0x0][0x150] ;  /* 0x0000540000047ab9 */ /* 0x000fc60000000800 */
[----:B------:R-:W-:Y:S02]  /*4de0*/  IMAD R7, R7, UR5, R6 ;  /* 0x0000000507077c24 */ /* 0x000fe4000f8e0206 */
[----:B------:R-:W-:Y:S01]  /*4df0*/  FMUL R6, R9, UR4 ;  /* 0x0000000409067c20 */ /* 0x000fe20008400000 */
[----:B------:R-:W-:Y:S01]  /*4e00*/  ULDC UR4, c[0x0][0x618] ;  /* 0x0001860000047ab9 */ /* 0x000fe20000000800 */
[----:B------:R-:W-:Y:S01]  /*4e10*/  ULDC UR5, c[0x0][0x154] ;  /* 0x0000550000057ab9 */ /* 0x000fe20000000800 */
[----:B------:R-:W-:-:S03]  /*4e20*/  IMAD.IADD R5, R5, 0x1, R7 ;  /* 0x0000000105057824 */ /* 0x000fc600078e0207 */
[----:B------:R-:W3:Y:S02]  /*4e30*/  F2I.U32.TRUNC.NTZ R6, R6 ;  /* 0x0000000600067305 */ /* 0x000ee4000020f000 */
[----:B------:R-:W-:Y:S02]  /*4e40*/  SHF.R.U64 R9, R4, UR4, R5 ;  /* 0x0000000404097c19 */ /* 0x000fe40008001205 */
[----:B-1----:R-:W-:-:S05]  /*4e50*/  I2FP.F32.U32 R4, R12 ;  /* 0x0000000c00047245 */ /* 0x002fca0000201000 */
[----:B------:R-:W-:Y:S01]  /*4e60*/  FMUL R22, R4, UR5 ;  /* 0x0000000504167c20 */ /* 0x000fe20008400000 */
[----:B------:R-:W-:Y:S01]  /*4e70*/  SHF.R.U32.HI R4, RZ, UR4, R5 ;  /* 0x00000004ff047c19 */ /* 0x000fe20008011605 */
[----:B------:R-:W-:-:S03]  /*4e80*/  ULDC UR4, c[0x0][0x658] ;  /* 0x0001960000047ab9 */ /* 0x000fc60000000800 */
[--C-:B------:R-:W-:Y:S01]  /*4e90*/  SHF.R.U64 R20, R9, UR6, R4.reuse ;  /* 0x0000000609147c19 */ /* 0x100fe20008001204 */
[----:B------:R-:W1:Y:S01]  /*4ea0*/  F2I.U32.TRUNC.NTZ R22, R22 ;  /* 0x0000001600167305 */ /* 0x000e62000020f000 */
[----:B------:R-:W-:Y:S01]  /*4eb0*/  SHF.R.U32.HI R5, RZ, UR6, R4 ;  /* 0x00000006ff057c19 */ /* 0x000fe20008011604 */
[----:B---3--:R-:W-:-:S03]  /*4ec0*/  IMAD.MOV R6, RZ, RZ, -R6 ;  /* 0x000000ffff067224 */ /* 0x008fc600078e0a06 */
[--C-:B------:R-:W-:Y:S01]  /*4ed0*/  SHF.R.U64 R15, R20, UR4, R5.reuse ;  /* 0x00000004140f7c19 */ /* 0x100fe20008001205 */
[----:B--2---:R-:W-:Y:S01]  /*4ee0*/  IMAD R14, R25, R6, R14 ;  /* 0x00000006190e7224 */ /* 0x004fe200078e020e */
[----:B------:R-:W-:-:S03]  /*4ef0*/  SHF.R.U32.HI R23, RZ, UR4, R5 ;  /* 0x00000004ff177c19 */ /* 0x000fc60008011605 */
[----:B------:R-:W-:Y:S02]  /*4f00*/  IMAD.MOV.U32 R4, RZ, RZ, R15 ;  /* 0x000000ffff047224 */ /* 0x000fe400078e000f */
[----:B------:R-:W-:Y:S01]  /*4f10*/  IMAD.MOV.U32 R5, RZ, RZ, R23 ;  /* 0x000000ffff057224 */ /* 0x000fe200078e0017 */
[----:B-1----:R-:W-:Y:S06]  /*4f20*/  @!P1 BRA `(.L_x_113) ;  /* 0x0000000000289947 */ /* 0x002fec0003800000 */
[----:B------:R-:W-:Y:S02]  /*4f30*/  ULDC UR4, c[0x0][0x64c] ;  /* 0x0001930000047ab9 */ /* 0x000fe40000000800 */
[----:B------:R-:W-:-:S05]  /*4f40*/  IADD3 R5, P1, R15, UR4, RZ ;  /* 0x000000040f057c10 */ /* 0x000fca000ff3e0ff */
[----:B------:R-:W-:-:S04]  /*4f50*/  IMAD.X R23, RZ, RZ, R23, P1 ;  /* 0x000000ffff177224 */ /* 0x000fc800008e0617 */
[----:B------:R-:W-:-:S04]  /*4f60*/  IMAD.WIDE.U32 R6, R23, UR8, RZ ;  /* 0x0000000817067c25 */ /* 0x000fc8000f8e00ff */
[----:B------:R-:W-:-:S04]  /*4f70*/  IMAD.WIDE.U32 R6, P1, R5, UR9, R6 ;  /* 0x0000000905067c25 */ /* 0x000fc8000f820006 */
[----:B------:R-:W-:-:S04]  /*4f80*/  IMAD.WIDE.U32 R4, R5, UR8, RZ ;  /* 0x0000000805047c25 */ /* 0x000fc8000f8e00ff */
[----:B------:R-:W-:Y:S01]  /*4f90*/  IMAD.MOV.U32 R4, RZ, RZ, R7 ;  /* 0x000000ffff047224 */ /* 0x000fe200078e0007 */
[----:B------:R-:W-:Y:S01]  /*4fa0*/  IADD3 RZ, P3, R5, R6, RZ ;  /* 0x0000000605ff7210 */ /* 0x000fe20007f7e0ff */
[----:B------:R-:W-:-:S04]  /*4fb0*/  IMAD.X R5, RZ, RZ, RZ, P1 ;  /* 0x000000ffff057224 */ /* 0x000fc800008e06ff */
[----:B------:R-:W-:-:S08]  /*4fc0*/  IMAD.WIDE.U32.X R4, R23, UR9, R4, P3 ;  /* 0x0000000917047c25 */ /* 0x000fd000098e0404 */
.L_x_113:
[----:B------:R-:W-:Y:S01]  /*4fd0*/  ISETP.NE.AND P1, PT, R2, 0x1, PT ;  /* 0x000000010200780c */ /* 0x000fe20003f25270 */
[----:B------:R-:W-:Y:S01]  /*4fe0*/  ULDC UR4, c[0x0][0x648] ;  /* 0x0001920000047ab9 */ /* 0x000fe20000000800 */
[----:B------:R-:W-:Y:S01]  /*4ff0*/  LOP3.LUT R20, R20, UR17, RZ, 0xc0, !PT ;  /* 0x0000001114147c12 */ /* 0x000fe2000f8ec0ff */
[----:B------:R-:W-:Y:S01]  /*5000*/  IMAD.MOV R22, RZ, RZ, -R22 ;  /* 0x000000ffff167224 */ /* 0x000fe200078e0a16 */
[----:B------:R-:W-:Y:S01]  /*5010*/  SHF.R.U64 R5, R4, UR4, R5 ;  /* 0x0000000404057c19 */ /* 0x000fe20008001205 */
[----:B------:R-:W-:Y:S01]  /*5020*/  ULDC UR4, c[0x0][0x638] ;  /* 0x00018e0000047ab9 */ /* 0x000fe20000000800 */
[----:B------:R-:W-:Y:S01]  /*5030*/  LOP3.LUT R6, R9, UR16, RZ, 0xc0, !PT ;  /* 0x0000001009067c12 */ /* 0x000fe2000f8ec0ff */
[----:B------:R-:W-:Y:S02]  /*5040*/  ULDC UR5, c[0x0][0x610] ;  /* 0x0001840000057ab9 */ /* 0x000fe40000000800 */
[----:B------:R-:W-:Y:S02]  /*5050*/  IMAD.MOV R4, RZ, RZ, -R5 ;  /* 0x000000ffff047224 */ /* 0x000fe400078e0a05 */
[----:B------:R-:W-:-:S02]  /*5060*/  IMAD R5, R5, UR18, R20 ;  /* 0x0000001205057c24 */ /* 0x000fc4000f8e0214 */
[----:B0-----:R-:W-:Y:S02]  /*5070*/  @P1 IMAD R14, R21, R22, R12 ;  /* 0x00000016150e1224 */ /* 0x001fe400078e020c */
[----:B------:R-:W-:Y:S01]  /*5080*/  IMAD R15, R4, UR4, R15 ;  /* 0x00000004040f7c24 */ /* 0x000fe2000f8e020f */
[----:B------:R-:W-:Y:S01]  /*5090*/  ULDC UR4, c[0x0][0x600] ;  /* 0x0001800000047ab9 */ /* 0x000fe20000000800 */
[----:B------:R-:W-:Y:S02]  /*50a0*/  IMAD R14, R5, UR5, R14 ;  /* 0x00000005050e7c24 */ /* 0x000fe4000f8e020e */
[----:B------:R-:W-:Y:S02]  /*50b0*/  IMAD R15, R15, UR4, R6 ;  /* 0x000000040f0f7c24 */ /* 0x000fe4000f8e0206 */
[----:B------:R-:W-:-:S03]  /*50c0*/  IMAD.MOV.U32 R4, RZ, RZ, 0x1 ;  /* 0x00000001ff047424 */ /* 0x000fc600078e00ff */
[----:B------:R-:W-:Y:S02]  /*50d0*/  SEL R9, R15, R14, !P1 ;  /* 0x0000000e0f097207 */ /* 0x000fe40004800000 */
[----:B------:R-:W-:-:S07]  /*50e0*/  SEL R7, R14, R15, !P1 ;  /* 0x0000000f0e077207 */ /* 0x000fce0004800000 */
.L_x_111:
[----:B------:R-:W-:Y:S05]  /*50f0*/  BSYNC B1 ;  /* 0x0000000000017941 */ /* 0x000fea0003800000 */
.L_x_110:
[----:B------:R-:W-:-:S13]  /*5100*/  LOP3.LUT P1, RZ, R4, 0xff, RZ, 0xc0, !PT ;  /* 0x000000ff04ff7812 */ /* 0x000fda000782c0ff */
[----:B------:R-:W-:Y:S05]  /*5110*/  @P1 BRA `(.L_x_114) ;  /* 0xfffffff400481947 */ /* 0x000fea000383ffff */
[----:B------:R-:W-:Y:S05]  /*5120*/  BSYNC B0 ;  /* 0x0000000000007941 */ /* 0x000fea0003800000 */
.L_x_102:
[----:B------:R-:W-:-:S03]  /*5130*/  UMOV UR4, 0xffffffff ;  /* 0xffffffff00047882 */ /* 0x000fc60000000000 */
[----:B------:R-:W-:Y:S05]  /*5140*/  BRA.DIV UR4, `(.L_x_115) ;  /* 0x0000000204cc7947 */ /* 0x000fea000b800000 */
[----:B------:R-:W-:-:S13]  /*5150*/  ELECT P6, URZ, PT ;  /* 0x00000000003f782f */ /* 0x000fda00038c0000 */
.L_x_127:
[----:B------:R-:W-:Y:S04]  /*5160*/  BSSY B0, `(.L_x_116) ;  /* 0x0000019000007945 */ /* 0x000fe80003800000 */
[----:B------:R-:W-:Y:S05]  /*5170*/  @!P6 BRA `(.L_x_117) ;  /* 0x00000000005ce947 */ /* 0x000fea0003800000 */
[----:B------:R-:W-:-:S04]  /*5180*/  LOP3.LUT R19, R19, 0x2, RZ, 0xfc, !PT ;  /* 0x0000000213137812 */ /* 0x000fc800078efcff */
[----:B------:R-:W-:-:S13]  /*5190*/  ISETP.NE.AND P0, PT, R19, 0x3, PT ;  /* 0x000000031300780c */ /* 0x000fda0003f05270 */
[----:B------:R-:W-:Y:S05]  /*51a0*/  @!P0 BRA `(.L_x_118) ;  /* 0x0000000000048947 */ /* 0x000fea0003800000 */
[----:B------:R-:W-:Y:S01]  /*51b0*/  BPT.TRAP 0x1 ;  /* 0x000000040000795c */ /* 0x000fe20000300000 */
.L_x_118:
[----:B------:R-:W0:Y:S01]  /*51c0*/  S2R R5, SR_CgaCtaId ;  /* 0x0000000000057919 */ /* 0x000e220000008800 */
[----:B------:R-:W-:Y:S02]  /*51d0*/  MOV R2, 0x400 ;  /* 0x0000040000027802 */ /* 0x000fe40000000f00 */
[----:B------:R-:W-:Y:S02]  /*51e0*/  SHF.L.U32 R4, R3, 0x1f, RZ ;  /* 0x0000001f03047819 */ /* 0x000fe400000006ff */
[----:B0-----:R-:W-:-:S05]  /*51f0*/  LEA R5, R5, R2, 0x18 ;  /* 0x0000000205057211 */ /* 0x001fca00078ec0ff */
[----:B------:R-:W-:-:S04]  /*5200*/  VIADD R5, R5, 0x10 ;  /* 0x0000001005057836 */ /* 0x000fc80000000000 */
[C---:B------:R-:W-:Y:S02]  /*5210*/  IMAD R7, R0.reuse, 0x8, R5 ;  /* 0x0000000800077824 */ /* 0x040fe400078e0205 */
[----:B------:R-:W-:Y:S02]  /*5220*/  VIADD R0, R0, 0x1 ;  /* 0x0000000100007836 */ /* 0x000fe40000000000 */
[----:B------:R-:W0:Y:S03]  /*5230*/  SYNCS.PHASECHK.TRANS64.TRYWAIT P0, [R7+URZ], R4 ;  /* 0x00000004070075a7 */ /* 0x000e26000800017f */
[----:B------:R-:W-:-:S04]  /*5240*/  ISETP.NE.AND P1, PT, R0, 0x2, PT ;  /* 0x000000020000780c */ /* 0x000fc80003f25270 */
[----:B------:R-:W-:Y:S02]  /*5250*/  SEL R2, RZ, 0x1, P1 ;  /* 0x00000001ff027807 */ /* 0x000fe40000800000 */
[----:B------:R-:W-:Y:S02]  /*5260*/  SEL R0, R0, RZ, P1 ;  /* 0x000000ff00007207 */ /* 0x000fe40000800000 */
[----:B------:R-:W-:Y:S01]  /*5270*/  LOP3.LUT R2, R3, R2, RZ, 0x3c, !PT ;  /* 0x0000000203027212 */ /* 0x000fe200078e3cff */
[----:B0-----:R-:W-:Y:S06]  /*5280*/  @!P0 BRA `(.L_x_119) ;  /* 0x00000000009c8947 */ /* 0x001fec0003800000 */
.L_x_128:
[----:B------:R-:W-:Y:S01]  /*5290*/  IMAD R5, R0, 0x8, R5 ;  /* 0x0000000800057824 */ /* 0x000fe200078e0205 */
[----:B------:R-:W-:-:S07]  /*52a0*/  SHF.L.U32 R0, R2, 0x1f, RZ ;  /* 0x0000001f02007819 */ /* 0x000fce00000006ff */
.L_x_120:
[----:B-1----:R1:W2:Y:S02]  /*52b0*/  SYNCS.PHASECHK.TRANS64.TRYWAIT P0, [R5+URZ], R0 ;  /* 0x00000000050075a7 */ /* 0x0022a4000800017f */
[----:B--2---:R-:W-:Y:S05]  /*52c0*/  @!P0 NANOSLEEP.SYNCS 0x989680 ;  /* 0x009896800000895d */ /* 0x004fea0003900000 */
[----:B------:R-:W2:Y:S02]  /*52d0*/  @!P0 SYNCS.PHASECHK.TRANS64 P0, [R5+URZ], R0 ;  /* 0x00000000050085a7 */ /* 0x000ea4000800007f */
[----:B--2---:R-:W-:Y:S05]  /*52e0*/  @!P0 BRA `(.L_x_120) ;  /* 0xfffffffc00f08947 */ /* 0x004fea000383ffff */
.L_x_117:
[----:B------:R-:W-:Y:S05]  /*52f0*/  BSYNC B0 ;  /* 0x0000000000007941 */ /* 0x000fea0003800000 */
.L_x_116:
[----:B------:R-:W-:Y:S05]  /*5300*/  EXIT ;  /* 0x000000000000794d */ /* 0x000fea0003800000 */
.L_x_17:
[----:B---3--:R3:W4:Y:S02]  /*5310*/  SYNCS.PHASECHK.TRANS64.TRYWAIT P1, [R3+URZ], R0 ;  /* 0x00000000030075a7 */ /* 0x008724000802017f */
[----:B----4-:R-:W-:Y:S05]  /*5320*/  @!P1 NANOSLEEP.SYNCS 0x989680 ;  /* 0x009896800000995d */ /* 0x010fea0003900000 */
[----:B------:R-:W4:Y:S02]  /*5330*/  @!P1 SYNCS.PHASECHK.TRANS64 P1, [R3+URZ], R0 ;  /* 0x00000000030095a7 */ /* 0x000f24000802007f */
[----:B----4-:R-:W-:Y:S05]  /*5340*/  @!P1 BRA `(.L_x_17) ;  /* 0xfffffffc00f09947 */ /* 0x010fea000383ffff */
[----:B------:R-:W-:Y:S05]  /*5350*/  BRA `(.L_x_16) ;  /* 0xffffffbc00ac7947 */ /* 0x000fea000383ffff */
.L_x_22:
[----:B-1----:R1:W2:Y:S02]  /*5360*/  SYNCS.PHASECHK.TRANS64.TRYWAIT P1, [R5+URZ], R4 ;  /* 0x00000004050075a7 */ /* 0x0022a4000802017f */
[----:B--2---:R-:W-:Y:S05]  /*5370*/  @!P1 NANOSLEEP.SYNCS 0x989680 ;  /* 0x009896800000995d */ /* 0x004fea0003900000 */
[----:B------:R-:W2:Y:S02]  /*5380*/  @!P1 SYNCS.PHASECHK.TRANS64 P1, [R5+URZ], R4 ;  /* 0x00000004050095a7 */ /* 0x000ea4000802007f */
[----:B--2---:R-:W-:Y:S05]  /*5390*/  @!P1 BRA `(.L_x_22) ;  /* 0xfffffffc00f09947 */ /* 0x004fea000383ffff */
[----:B------:R-:W-:Y:S05]  /*53a0*/  BRA `(.L_x_21) ;  /* 0xffffffc0005c7947 */ /* 0x000fea000383ffff */
.L_x_103:
[----:B------:R-:W-:Y:S01]  /*53b0*/  BSSY B1, `(.L_x_121) ;  /* 0x0000006000017945 */ /* 0x000fe20003800000 */
[----:B------:R-:W-:-:S07]  /*53c0*/  IMAD.MOV.U32 R15, RZ, RZ, -0x1 ;  /* 0xffffffffff0f7424 */ /* 0x000fce00078e00ff */
[----:B------:R-:W-:Y:S05]  /*53d0*/  WARPSYNC.COLLECTIVE R15, `(.L_x_122) ;  /* 0x000000000f0c7348 */ /* 0x000fea0003c00000 */
[----:B------:R-:W-:Y:S02]  /*53e0*/  ELECT P6, UR62, PT ;  /* 0x00000000003e782f */ /* 0x000fe400038c0000 */
[----:B------:R-:W-:Y:S01]  /*53f0*/  MOV R14, UR62 ;  /* 0x0000003e000e7c02 */ /* 0x000fe20008000f00 */
[----:B------:R-:W-:Y:S10]  /*5400*/  ENDCOLLECTIVE ;  /* 0x000000000000791b */ /* 0x000ff40003800000 */
.L_x_122:
[----:B------:R-:W-:Y:S05]  /*5410*/  BSYNC B1 ;  /* 0x0000000000017941 */ /* 0x000fea0003800000 */
.L_x_121:
[----:B------:R-:W-:Y:S05]  /*5420*/  BRA `(.L_x_123) ;  /* 0xfffffff000907947 */ /* 0x000fea000383ffff */
.L_x_106:
[----:B0-----:R0:W1:Y:S02]  /*5430*/  SYNCS.PHASECHK.TRANS64.TRYWAIT P1, [R12+URZ+0x10], R7 ;  /* 0x000010070c0075a7 */ /* 0x001064000802017f */
[----:B-1----:R-:W-:Y:S05]  /*5440*/  @!P1 NANOSLEEP.SYNCS 0x989680 ;  /* 0x009896800000995d */ /* 0x002fea0003900000 */
[----:B------:R-:W1:Y:S02]  /*5450*/  @!P1 SYNCS.PHASECHK.TRANS64 P1, [R12+URZ+0x10], R7 ;  /* 0x000010070c0095a7 */ /* 0x000e64000802007f */
[----:B-1----:R-:W-:Y:S05]  /*5460*/  @!P1 BRA `(.L_x_106) ;  /* 0xfffffffc00f09947 */ /* 0x002fea000383ffff */
[----:B------:R-:W-:Y:S05]  /*5470*/  BRA `(.L_x_124) ;  /* 0xfffffff000c47947 */ /* 0x000fea000383ffff */
.L_x_115:
[----:B------:R-:W-:Y:S01]  /*5480*/  BSSY B0, `(.L_x_125) ;  /* 0x0000006000007945 */ /* 0x000fe20003800000 */
[----:B------:R-:W-:-:S07]  /*5490*/  IMAD.MOV.U32 R15, RZ, RZ, -0x1 ;  /* 0xffffffffff0f7424 */ /* 0x000fce00078e00ff */
[----:B------:R-:W-:Y:S05]  /*54a0*/  WARPSYNC.COLLECTIVE R15, `(.L_x_126) ;  /* 0x000000000f0c7348 */ /* 0x000fea0003c00000 */
[----:B------:R-:W-:Y:S02]  /*54b0*/  ELECT P6, UR62, PT ;  /* 0x00000000003e782f */ /* 0x000fe400038c0000 */
[----:B------:R-:W-:Y:S01]  /*54c0*/  MOV R14, UR62 ;  /* 0x0000003e000e7c02 */ /* 0x000fe20008000f00 */
[----:B------:R-:W-:Y:S10]  /*54d0*/  ENDCOLLECTIVE ;  /* 0x000000000000791b */ /* 0x000ff40003800000 */
.L_x_126:
[----:B------:R-:W-:Y:S05]  /*54e0*/  BSYNC B0 ;  /* 0x0000000000007941 */ /* 0x000fea0003800000 */
.L_x_125:
[----:B------:R-:W-:Y:S05]  /*54f0*/  BRA `(.L_x_127) ;  /* 0xfffffffc00187947 */ /* 0x000fea000383ffff */
.L_x_119:
[----:B0-----:R0:W1:Y:S02]  /*5500*/  SYNCS.PHASECHK.TRANS64.TRYWAIT P0, [R7+URZ], R4 ;  /* 0x00000004070075a7 */ /* 0x001064000800017f */
[----:B-1----:R-:W-:Y:S05]  /*5510*/  @!P0 NANOSLEEP.SYNCS 0x989680 ;  /* 0x009896800000895d */ /* 0x002fea0003900000 */
[----:B------:R-:W1:Y:S02]  /*5520*/  @!P0 SYNCS.PHASECHK.TRANS64 P0, [R7+URZ], R4 ;  /* 0x00000004070085a7 */ /* 0x000e64000800007f */
[----:B-1----:R-:W-:Y:S05]  /*5530*/  @!P0 BRA `(.L_x_119) ;  /* 0xfffffffc00f08947 */ /* 0x002fea000383ffff */
[----:B------:R-:W-:Y:S05]  /*5540*/  BRA `(.L_x_128) ;  /* 0xfffffffc00507947 */ /* 0x000fea000383ffff */
.L_x_129:
[----:B------:R-:W-:-:S00]  /*5550*/  BRA `(.L_x_129) ;  /* 0xfffffffc00fc7947 */ /* 0x000fc0000383ffff */
[----:B------:R-:W-:-:S00]  /*5560*/  NOP ;  /* 0x0000000000007918 */ /* 0x000fc00000000000 */
        /* <DEDUP_REMOVED lines=9> */
.L_x_130:


//--------------------- .nv.global.init           --------------------------
	.section	.nv.global.init,"aw",@progbits
.nv.global.init:
	.type		$str$22,@object
	.size		$str$22,($str$23 - $str$22)
$str$22:
        /*0000*/ 	.byte	0x6b, 0x5f, 0x74, 0x69, 0x6c, 0x65, 0x5f, 0x63, 0x6f, 0x75, 0x6e, 0x74, 0x20, 0x3e, 0x3d, 0x20
        /*0010*/ 	.byte	0x31, 0x00
	.type		$str$23,@object
	.size		$str$23,(__unnamed_1 - $str$23)
$str$23:
        /*0012*/ 	.byte	0x2f, 0x74, 0x6d, 0x70, 0x2f, 0x63, 0x75, 0x74, 0x6c, 0x61, 0x73, 0x73, 0x5f, 0x73, 0x77, 0x65
        /*0022*/ 	.byte	0x65, 0x70, 0x5f, 0x73, 0x72, 0x63, 0x2f, 0x69, 0x6e, 0x63, 0x6c, 0x75, 0x64, 0x65, 0x2f, 0x63
        /*0032*/ 	.byte	0x75, 0x74, 0x6c, 0x61, 0x73, 0x73, 0x2f, 0x67, 0x65, 0x6d, 0x6d, 0x2f, 0x63, 0x6f, 0x6c, 0x6c
        /*0042*/ 	.byte	0x65, 0x63, 0x74, 0x69, 0x76, 0x65, 0x2f, 0x73, 0x6d, 0x39, 0x30, 0x5f, 0x6d, 0x6d, 0x61, 0x5f
        /*0052*/ 	.byte	0x74, 0x6d, 0x61, 0x5f, 0x67, 0x6d, 0x6d, 0x61, 0x5f, 0x73, 0x73, 0x5f, 0x77, 0x61, 0x72, 0x70
        /*0062*/ 	.byte	0x73, 0x70, 0x65, 0x63, 0x69, 0x61, 0x6c, 0x69, 0x7a, 0x65, 0x64, 0x2e, 0x68, 0x70, 0x70, 0x00
	.type		__unnamed_1,@object
	.size		__unnamed_1,(.L_0 - __unnamed_1)
__unnamed_1:
        /*0072*/ 	.byte	0x76, 0x6f, 0x69, 0x64, 0x20, 0x63, 0x75, 0x74, 0x6c, 0x61, 0x73, 0x73, 0x3a, 0x3a, 0x67, 0x65
        /* <DEDUP_REMOVED lines=171> */
        /*0b32*/ 	.byte	0x3a, 0x3a, 0x69, 0x64, 0x65, 0x6e, 0x74, 0x69, 0x74, 0x79, 0x5d, 0x00
.L_0:


//--------------------- .nv.shared._ZN7cutlass13device_kernelINS_4gemm6kernel13GemmUniversalIN4cute5tupleIJiiiiEEENS1_10collective13CollectiveMmaINS1_34MainloopSm90TmaGmmaWarpSpecializedILi2ENS5_IJNS4_1CILi1EEESB_SB_EEENS1_35KernelTmaWarpSpecializedCooperativeEEENS5_IJNSA_ILi128EEENSA_ILi64EEESG_EEEaNS5_IJlSB_lEEEaSI_NS4_8TiledMMAINS4_8MMA_AtomIJNS4_4SM904GMMA26MMA_64x64x32_S32S8S8_SS_TNEEEENS4_6LayoutINS5_IJNSA_ILi2EEESB_SB_EEENS5_IJSB_NSA_ILi0EEESS_EEEEENS5_IJNS4_10UnderscoreESV_SV_EEEEENS4_13SM90_TMA_LOADENS4_14ComposedLayoutINS4_7SwizzleILi2ELi4ELi3EEENS4_18smem_ptr_flag_bitsILi8EEENSP_INS5_IJNSA_ILi8EEESG_EEENS5_IJSG_SB_EEEEEEEvNS4_8identityESY_S18_vS19_EENS_8epilogue10collective6detail29Sm90TmaWarpSpecializedAdapterINS1C_15DefaultEpilogueIaSI_SI_NS1B_6thread17LinearCombinationIaLi1EiiLNS1G_9ScaleType4KindE0ELNS_15FloatRoundStyleE2EaEENS1_15EpilogueDefaultEEEEEvvEEEEvNT_6ParamsE --------------------------
	.section	.nv.shared._ZN7cutlass13device_kernelINS_4gemm6kernel13GemmUniversalIN4cute5tupleIJiiiiEEENS1_10collective13CollectiveMmaINS1_34MainloopSm90TmaGmmaWarpSpecializedILi2ENS5_IJNS4_1CILi1EEESB_SB_EEENS1_35KernelTmaWarpSpecializedCooperativeEEENS5_IJNSA_ILi128EEENSA_ILi64EEESG_EEEaNS5_IJlSB_lEEEaSI_NS4_8TiledMMAINS4_8MMA_AtomIJNS4_4SM904GMMA26MMA_64x64x32_S32S8S8_SS_TNEEEENS4_6LayoutINS5_IJNSA_ILi2EEESB_SB_EEENS5_IJSB_NSA_ILi0EEESS_EEEEENS5_IJNS4_10UnderscoreESV_SV_EEEEENS4_13SM90_TMA_LOADENS4_14ComposedLayoutINS4_7SwizzleILi2ELi4ELi3EEENS4_18smem_ptr_flag_bitsILi8EEENSP_INS5_IJNSA_ILi8EEESG_EEENS5_IJSG_SB_EEEEEEEvNS4_8identityESY_S18_vS19_EENS_8epilogue10collective6detail29Sm90TmaWarpSpecializedAdapterINS1C_15DefaultEpilogueIaSI_SI_NS1B_6thread17LinearCombinationIaLi1EiiLNS1G_9ScaleType4KindE0ELNS_15FloatRoundStyleE2EaEENS1_15EpilogueDefaultEEEEEvvEEEEvNT_6ParamsE,"aw",@nobits
	.sectionflags	@""
	.align	16
	.zero		1024


//--------------------- .nv.shared.reserved.0     --------------------------
	.section	.nv.shared.reserved.0,"aw",@nobits
	.weak		__nv_reservedSMEM_offset_0_alias
	.size		__nv_reservedSMEM_offset_0_alias, 0, 0
	.other		__nv_reservedSMEM_offset_0_alias,@"STO_CUDA_RESERVED_SHARED STV_DEFAULT"
__nv_reservedSMEM_offset_0_alias:
	.zero		0


//--------------------- .nv.global                --------------------------
	.section	.nv.global,"aw",@nobits
.nv.global:
	.type		_ZN40_INTERNAL_dbe5ea86_4_k_cu_2cd157c6_278684cute1_E,@object
	.size		_ZN40_INTERNAL_dbe5ea86_4_k_cu_2cd157c6_278684cute1_E,(_ZN40_INTERNAL_dbe5ea86_4_k_cu_2cd157c6_278684cuda3std3__45__cpo6cbeginE - _ZN40_INTERNAL_dbe5ea86_4_k_cu_2cd157c6_278684cute1_E)
_ZN40_INTERNAL_dbe5ea86_4_k_cu_2cd157c6_278684cute1_E:
	.zero		1
	.type		_ZN40_INTERNAL_dbe5ea86_4_k_cu_2cd157c6_278684cuda3std3__45__cpo6cbeginE,@object
	.size		_ZN40_INTERNAL_dbe5ea86_4_k_cu_2cd157c6_278684cuda3std3__45__cpo6cbeginE,(_ZN40_INTERNAL_dbe5ea86_4_k_cu_2cd157c6_278684cuda3std3__48in_placeE - _ZN40_INTERNAL_dbe5ea86_4_k_cu_2cd157c6_278684cuda3std3__45__cpo6cbeginE)
_ZN40_INTERNAL_dbe5ea86_4_k_cu_2cd157c6_278684cuda3std3__45__cpo6cbeginE:
	.zero		1
	.type		_ZN40_INTERNAL_dbe5ea86_4_k_cu_2cd157c6_278684cuda3std3__48in_placeE,@object
	.size		_ZN40_INTERNAL_dbe5ea86_4_k_cu_2cd157c6_278684cuda3std3__48in_placeE,(_ZN40_INTERNAL_dbe5ea86_4_k_cu_2cd157c6_278684cuda3std6ranges3__45__cpo9iter_moveE - _ZN40_INTERNAL_dbe5ea86_4_k_cu_2cd157c6_278684cuda3std3__48in_placeE)
_ZN40_INTERNAL_dbe5ea86_4_k_cu_2cd157c6_278684cuda3std3__48in_placeE:
	.zero		1
	.type		_ZN40_INTERNAL_dbe5ea86_4_k_cu_2cd157c6_278684cuda3std6ranges3__45__cpo9iter_moveE,@object
	.size		_ZN40_INTERNAL_dbe5ea86_4_k_cu_2cd157c6_278684cuda3std6ranges3__45__cpo9iter_moveE,(_ZN40_INTERNAL_dbe5ea86_4_k_cu_2cd157c6_278684cuda3std3__45__cpo5beginE - _ZN40_INTERNAL_dbe5ea86_4_k_cu_2cd157c6_278684cuda3std6ranges3__45__cpo9iter_moveE)
_ZN40_INTERNAL_dbe5ea86_4_k_cu_2cd157c6_278684cuda3std6ranges3__45__cpo9iter_moveE:
	.zero		1
	.type		_ZN40_INTERNAL_dbe5ea86_4_k_cu_2cd157c6_278684cuda3std3__45__cpo5beginE,@object
	.size		_ZN40_INTERNAL_dbe5ea86_4_k_cu_2cd157c6_278684cuda3std3__45__cpo5beginE,(_ZN40_INTERNAL_dbe5ea86_4_k_cu_2cd157c6_278684cuda3std3__442_GLOBAL__N__dbe5ea86_4_k_cu_2cd157c6_278686ignoreE - _ZN40_INTERNAL_dbe5ea86_4_k_cu_2cd157c6_278684cuda3std3__45__cpo5beginE)
_ZN40_INTERNAL_dbe5ea86_4_k_cu_2cd157c6_278684cuda3std3__45__cpo5beginE:
	.zero		1
	.type		_ZN40_INTERNAL_dbe5ea86_4_k_cu_2cd157c6_278684cuda3std3__442_GLOBAL__N__dbe5ea86_4_k_cu_2cd157c6_278686ignoreE,@object
	.size		_ZN40_INTERNAL_dbe5ea86_4_k_cu_2cd157c6_278684cuda3std3__442_GLOBAL__N__dbe5ea86_4_k_cu_2cd157c6_278686ignoreE,(_ZN40_INTERNAL_dbe5ea86_4_k_cu_2cd157c6_278684cute7productE - _ZN40_INTERNAL_dbe5ea86_4_k_cu_2cd157c6_278684cuda3std3__442_GLOBAL__N__dbe5ea86_4_k_cu_2cd157c6_278686ignoreE)
_ZN40_INTERNAL_dbe5ea86_4_k_cu_2cd157c6_278684cuda3std3__442_GLOBAL__N__dbe5ea86_4_k_cu_2cd157c6_278686ignoreE:
	.zero		1
	.type		_ZN40_INTERNAL_dbe5ea86_4_k_cu_2cd157c6_278684cute7productE,@object
	.size		_ZN40_INTERNAL_dbe5ea86_4_k_cu_2cd157c6_278684cute7productE,(_ZN40_INTERNAL_dbe5ea86_4_k_cu_2cd157c6_278684cuda3std3__45__cpo3endE - _ZN40_INTERNAL_dbe5ea86_4_k_cu_2cd157c6_278684cute7productE)
_ZN40_INTERNAL_dbe5ea86_4_k_cu_2cd157c6_278684cute7productE:
	.zero		1
	.type		_ZN40_INTERNAL_dbe5ea86_4_k_cu_2cd157c6_278684cuda3std3__45__cpo3endE,@object
	.size		_ZN40_INTERNAL_dbe5ea86_4_k_cu_2cd157c6_278684cuda3std3__45__cpo3endE,(_ZN40_INTERNAL_dbe5ea86_4_k_cu_2cd157c6_278684cuda3std3__419piecewise_constructE - _ZN40_INTERNAL_dbe5ea86_4_k_cu_2cd157c6_278684cuda3std3__45__cpo3endE)
_ZN40_INTERNAL_dbe5ea86_4_k_cu_2cd157c6_278684cuda3std3__45__cpo3endE:
	.zero		1
	.type		_ZN40_INTERNAL_dbe5ea86_4_k_cu_2cd157c6_278684cuda3std3__419piecewise_constructE,@object
	.size		_ZN40_INTERNAL_dbe5ea86_4_k_cu_2cd157c6_278684cuda3std3__419piecewise_constructE,(_ZN40_INTERNAL_dbe5ea86_4_k_cu_2cd157c6_278684cuda3std3__45__cpo4cendE - _ZN40_INTERNAL_dbe5ea86_4_k_cu_2cd157c6_278684cuda3std3__419piecewise_constructE)
_ZN40_INTERNAL_dbe5ea86_4_k_cu_2cd157c6_278684cuda3std3__419piecewise_constructE:
	.zero		1
	.type		_ZN40_INTERNAL_dbe5ea86_4_k_cu_2cd157c6_278684cuda3std3__45__cpo4cendE,@object
	.size		_ZN40_INTERNAL_dbe5ea86_4_k_cu_2cd157c6_278684cuda3std3__45__cpo4cendE,(_ZN40_INTERNAL_dbe5ea86_4_k_cu_2cd157c6_278684cuda3std6ranges3__45__cpo4swapE - _ZN40_INTERNAL_dbe5ea86_4_k_cu_2cd157c6_278684cuda3std3__45__cpo4cendE)
_ZN40_INTERNAL_dbe5ea86_4_k_cu_2cd157c6_278684cuda3std3__45__cpo4cendE:
	.zero		1
	.type		_ZN40_INTERNAL_dbe5ea86_4_k_cu_2cd157c6_278684cuda3std6ranges3__45__cpo4swapE,@object
	.size		_ZN40_INTERNAL_dbe5ea86_4_k_cu_2cd157c6_278684cuda3std6ranges3__45__cpo4swapE,(.L_8 - _ZN40_INTERNAL_dbe5ea86_4_k_cu_2cd157c6_278684cuda3std6ranges3__45__cpo4swapE)
_ZN40_INTERNAL_dbe5ea86_4_k_cu_2cd157c6_278684cuda3std6ranges3__45__cpo4swapE:
	.zero		1
.L_8:


//--------------------- .nv.constant0._ZN7cutlass13device_kernelINS_4gemm6kernel13GemmUniversalIN4cute5tupleIJiiiiEEENS1_10collective13CollectiveMmaINS1_34MainloopSm90TmaGmmaWarpSpecializedILi2ENS5_IJNS4_1CILi1EEESB_SB_EEENS1_35KernelTmaWarpSpecializedCooperativeEEENS5_IJNSA_ILi128EEENSA_ILi64EEESG_EEEaNS5_IJlSB_lEEEaSI_NS4_8TiledMMAINS4_8MMA_AtomIJNS4_4SM904GMMA26MMA_64x64x32_S32S8S8_SS_TNEEEENS4_6LayoutINS5_IJNSA_ILi2EEESB_SB_EEENS5_IJSB_NSA_ILi0EEESS_EEEEENS5_IJNS4_10UnderscoreESV_SV_EEEEENS4_13SM90_TMA_LOADENS4_14ComposedLayoutINS4_7SwizzleILi2ELi4ELi3EEENS4_18smem_ptr_flag_bitsILi8EEENSP_INS5_IJNSA_ILi8EEESG_EEENS5_IJSG_SB_EEEEEEEvNS4_8identityESY_S18_vS19_EENS_8epilogue10collective6detail29Sm90TmaWarpSpecializedAdapterINS1C_15DefaultEpilogueIaSI_SI_NS1B_6thread17LinearCombinationIaLi1EiiLNS1G_9ScaleType4KindE0ELNS_15FloatRoundStyleE2EaEENS1_15EpilogueDefaultEEEEEvvEEEEvNT_6ParamsE --------------------------
	.section	.nv.constant0._ZN7cutlass13device_kernelINS_4gemm6kernel13GemmUniversalIN4cute5tupleIJiiiiEEENS1_10collective13CollectiveMmaINS1_34MainloopSm90TmaGmmaWarpSpecializedILi2ENS5_IJNS4_1CILi1EEESB_SB_EEENS1_35KernelTmaWarpSpecializedCooperativeEEENS5_IJNSA_ILi128EEENSA_ILi64EEESG_EEEaNS5_IJlSB_lEEEaSI_NS4_8TiledMMAINS4_8MMA_AtomIJNS4_4SM904GMMA26MMA_64x64x32_S32S8S8_SS_TNEEEENS4_6LayoutINS5_IJNSA_ILi2EEESB_SB_EEENS5_IJSB_NSA_ILi0EEESS_EEEEENS5_IJNS4_10UnderscoreESV_SV_EEEEENS4_13SM90_TMA_LOADENS4_14ComposedLayoutINS4_7SwizzleILi2ELi4ELi3EEENS4_18smem_ptr_flag_bitsILi8EEENSP_INS5_IJNSA_ILi8EEESG_EEENS5_IJSG_SB_EEEEEEEvNS4_8identityESY_S18_vS19_EENS_8epilogue10collective6detail29Sm90TmaWarpSpecializedAdapterINS1C_15DefaultEpilogueIaSI_SI_NS1B_6thread17LinearCombinationIaLi1EiiLNS1G_9ScaleType4KindE0ELNS_15FloatRoundStyleE2EaEENS1_15EpilogueDefaultEEEEEvvEEEEvNT_6ParamsE,"a",@progbits
	.sectionflags	@""
	.align	4
.nv.constant0._ZN7cutlass13device_kernelINS_4gemm6kernel13GemmUniversalIN4cute5tupleIJiiiiEEENS1_10collective13CollectiveMmaINS1_34MainloopSm90TmaGmmaWarpSpecializedILi2ENS5_IJNS4_1CILi1EEESB_SB_EEENS1_35KernelTmaWarpSpecializedCooperativeEEENS5_IJNSA_ILi128EEENSA_ILi64EEESG_EEEaNS5_IJlSB_lEEEaSI_NS4_8TiledMMAINS4_8MMA_AtomIJNS4_4SM904GMMA26MMA_64x64x32_S32S8S8_SS_TNEEEENS4_6LayoutINS5_IJNSA_ILi2EEESB_SB_EEENS5_IJSB_NSA_ILi0EEESS_EEEEENS5_IJNS4_10UnderscoreESV_SV_EEEEENS4_13SM90_TMA_LOADENS4_14ComposedLayoutINS4_7SwizzleILi2ELi4ELi3EEENS4_18smem_ptr_flag_bitsILi8EEENSP_INS5_IJNSA_ILi8EEESG_EEENS5_IJSG_SB_EEEEEEEvNS4_8identityESY_S18_vS19_EENS_8epilogue10collective6detail29Sm90TmaWarpSpecializedAdapterINS1C_15DefaultEpilogueIaSI_SI_NS1B_6thread17LinearCombinationIaLi1EiiLNS1G_9ScaleType4KindE0ELNS_15FloatRoundStyleE2EaEENS1_15EpilogueDefaultEEEEEvvEEEEvNT_6ParamsE:
	.zero		1664


//--------------------- SYMBOLS --------------------------

	.type		.nv.reservedSmem.offset0,@object
	.size		.nv.reservedSmem.offset0,0x4
	.type		__assertfail,@function
